//
// Generated by NVIDIA NVVM Compiler
//
// Compiler Build ID: CL-36424714
// Cuda compilation tools, release 13.0, V13.0.88
// Based on NVVM 20.0.0
//

.version 9.0
.target sm_100
.address_size 64

	// .globl	_Z8B_sharedPiiii
// _ZZ8B_sharedPiiiiE3buf has been demoted

.visible .entry _Z8B_sharedPiiii(
	.param .u64 .ptr .align 1 _Z8B_sharedPiiii_param_0,
	.param .u32 _Z8B_sharedPiiii_param_1,
	.param .u32 _Z8B_sharedPiiii_param_2,
	.param .u32 _Z8B_sharedPiiii_param_3
)
{
	.reg .pred 	%p<24>;
	.reg .b32 	%r<102>;
	.reg .b64 	%rd<81>;
	// demoted variable
	.shared .align 4 .b8 _ZZ8B_sharedPiiiiE3buf[2048];
	ld.param.u64 	%rd34, [_Z8B_sharedPiiii_param_0];
	ld.param.u32 	%r30, [_Z8B_sharedPiiii_param_1];
	ld.param.s32 	%rd3, [_Z8B_sharedPiiii_param_2];
	ld.param.u32 	%r31, [_Z8B_sharedPiiii_param_3];
	cvta.to.global.u64 	%rd1, %rd34;
	mov.u32 	%r32, %ctaid.x;
	mul.wide.u32 	%rd76, %r32, 512;
	setp.ge.u64 	%p1, %rd76, %rd3;
	@%p1 bra 	$L__BB0_19;
	mov.u32 	%r1, %tid.x;
	mov.u32 	%r33, %ntid.x;
	cvt.s64.s32 	%rd4, %r30;
	cvt.u64.u32 	%rd5, %r1;
	mov.b32 	%r34, 1;
	shl.b32 	%r35, %r34, %r31;
	cvt.s64.s32 	%rd6, %r35;
	cvt.u64.u32 	%rd7, %r33;
	mov.u32 	%r36, %nctaid.x;
	mul.wide.u32 	%rd8, %r36, 512;
	add.s32 	%r2, %r1, %r33;
	max.u32 	%r37, %r2, 512;
	setp.lt.u32 	%p2, %r2, 512;
	selp.u32 	%r38, 1, 0, %p2;
	add.s32 	%r39, %r2, %r38;
	sub.s32 	%r40, %r37, %r39;
	div.u32 	%r41, %r40, %r33;
	add.s32 	%r3, %r41, %r38;
	and.b32  	%r4, %r3, 3;
	shl.b32 	%r42, %r1, 2;
	mov.u32 	%r43, _ZZ8B_sharedPiiiiE3buf;
	add.s32 	%r5, %r43, %r42;
	shl.b32 	%r6, %r33, 2;
	add.s32 	%r7, %r5, %r6;
	add.s32 	%r8, %r2, %r33;
	cvt.u64.u32 	%rd9, %r8;
	add.s32 	%r9, %r7, %r6;
	add.s32 	%r10, %r8, %r33;
	mul.wide.u32 	%rd10, %r33, 16;
	shl.b32 	%r11, %r33, 1;
	mul.lo.s32 	%r12, %r33, 3;
	shl.b32 	%r13, %r33, 4;
	shl.b32 	%r14, %r33, 3;
	mul.lo.s32 	%r15, %r33, 12;
$L__BB0_2:
	setp.gt.u32 	%p3, %r1, 511;
	add.s64 	%rd35, %rd76, %rd5;
	shl.b64 	%rd36, %rd35, 2;
	add.s64 	%rd12, %rd1, %rd36;
	cvt.u64.u32 	%rd37, %r2;
	add.s64 	%rd38, %rd76, %rd37;
	shl.b64 	%rd39, %rd38, 2;
	add.s64 	%rd13, %rd1, %rd39;
	add.s64 	%rd40, %rd76, %rd9;
	shl.b64 	%rd41, %rd40, 2;
	add.s64 	%rd14, %rd1, %rd41;
	@%p3 bra 	$L__BB0_10;
	setp.eq.s32 	%p4, %r4, 3;
	mov.u32 	%r97, %r1;
	@%p4 bra 	$L__BB0_7;
	setp.eq.s32 	%p5, %r4, 0;
	ld.global.u32 	%r44, [%rd12];
	st.shared.u32 	[%r5], %r44;
	mov.u32 	%r97, %r2;
	@%p5 bra 	$L__BB0_7;
	setp.eq.s32 	%p6, %r4, 1;
	ld.global.u32 	%r45, [%rd13];
	st.shared.u32 	[%r7], %r45;
	mov.u32 	%r97, %r8;
	@%p6 bra 	$L__BB0_7;
	ld.global.u32 	%r46, [%rd14];
	st.shared.u32 	[%r9], %r46;
	mov.u32 	%r97, %r10;
$L__BB0_7:
	setp.lt.u32 	%p7, %r3, 3;
	@%p7 bra 	$L__BB0_10;
	cvt.u32.u64 	%r47, %rd7;
	cvt.u64.u32 	%rd42, %r97;
	add.s64 	%rd43, %rd76, %rd42;
	shl.b64 	%rd15, %rd43, 2;
	add.s32 	%r48, %r11, %r97;
	cvt.u64.u32 	%rd44, %r48;
	add.s64 	%rd45, %rd76, %rd44;
	shl.b64 	%rd16, %rd45, 2;
	add.s32 	%r49, %r12, %r97;
	cvt.u64.u32 	%rd46, %r49;
	add.s64 	%rd47, %rd76, %rd46;
	shl.b64 	%rd17, %rd47, 2;
	add.s32 	%r50, %r47, %r97;
	cvt.u64.u32 	%rd48, %r50;
	add.s64 	%rd49, %rd76, %rd48;
	shl.b64 	%rd18, %rd49, 2;
	shl.b32 	%r51, %r97, 2;
	mov.u32 	%r52, _ZZ8B_sharedPiiiiE3buf;
	add.s32 	%r98, %r52, %r51;
	mov.u64 	%rd77, %rd1;
$L__BB0_9:
	cvt.u32.u64 	%r53, %rd7;
	add.s64 	%rd50, %rd77, %rd15;
	ld.global.u32 	%r54, [%rd50];
	st.shared.u32 	[%r98], %r54;
	add.s32 	%r55, %r97, %r53;
	add.s64 	%rd51, %rd77, %rd18;
	ld.global.u32 	%r56, [%rd51];
	add.s32 	%r57, %r98, %r6;
	st.shared.u32 	[%r57], %r56;
	add.s32 	%r58, %r55, %r53;
	add.s64 	%rd52, %rd77, %rd16;
	ld.global.u32 	%r59, [%rd52];
	add.s32 	%r60, %r98, %r14;
	st.shared.u32 	[%r60], %r59;
	add.s32 	%r61, %r58, %r53;
	add.s64 	%rd53, %rd77, %rd17;
	ld.global.u32 	%r62, [%rd53];
	add.s32 	%r63, %r98, %r15;
	st.shared.u32 	[%r63], %r62;
	add.s32 	%r97, %r61, %r53;
	add.s64 	%rd77, %rd77, %rd10;
	add.s32 	%r98, %r98, %r13;
	setp.lt.u32 	%p8, %r97, 512;
	@%p8 bra 	$L__BB0_9;
$L__BB0_10:
	setp.eq.s32 	%p9, %r30, 0;
	bar.sync 	0;
	mov.u64 	%rd78, %rd4;
	@%p9 bra 	$L__BB0_11;
	bra.uni 	$L__BB0_20;
$L__BB0_11:
	@%p3 bra 	$L__BB0_18;
	setp.eq.s32 	%p18, %r4, 3;
	mov.u32 	%r100, %r1;
	@%p18 bra 	$L__BB0_16;
	setp.eq.s32 	%p19, %r4, 0;
	ld.shared.u32 	%r80, [%r5];
	st.global.u32 	[%rd12], %r80;
	mov.u32 	%r100, %r2;
	@%p19 bra 	$L__BB0_16;
	setp.eq.s32 	%p20, %r4, 1;
	ld.shared.u32 	%r81, [%r7];
	st.global.u32 	[%rd13], %r81;
	mov.u32 	%r100, %r8;
	@%p20 bra 	$L__BB0_16;
	ld.shared.u32 	%r82, [%r9];
	st.global.u32 	[%rd14], %r82;
	mov.u32 	%r100, %r10;
$L__BB0_16:
	setp.lt.u32 	%p21, %r3, 3;
	@%p21 bra 	$L__BB0_18;
$L__BB0_17:
	cvt.u32.u64 	%r83, %rd7;
	shl.b32 	%r84, %r100, 2;
	mov.u32 	%r85, _ZZ8B_sharedPiiiiE3buf;
	add.s32 	%r86, %r85, %r84;
	ld.shared.u32 	%r87, [%r86];
	cvt.u64.u32 	%rd60, %r100;
	add.s64 	%rd61, %rd76, %rd60;
	shl.b64 	%rd62, %rd61, 2;
	add.s64 	%rd63, %rd1, %rd62;
	st.global.u32 	[%rd63], %r87;
	add.s32 	%r88, %r100, %r83;
	add.s32 	%r89, %r86, %r6;
	ld.shared.u32 	%r90, [%r89];
	cvt.u64.u32 	%rd64, %r88;
	add.s64 	%rd65, %rd76, %rd64;
	shl.b64 	%rd66, %rd65, 2;
	add.s64 	%rd67, %rd1, %rd66;
	st.global.u32 	[%rd67], %r90;
	add.s32 	%r91, %r88, %r83;
	add.s32 	%r92, %r89, %r6;
	ld.shared.u32 	%r93, [%r92];
	cvt.u64.u32 	%rd68, %r91;
	add.s64 	%rd69, %rd76, %rd68;
	shl.b64 	%rd70, %rd69, 2;
	add.s64 	%rd71, %rd1, %rd70;
	st.global.u32 	[%rd71], %r93;
	add.s32 	%r94, %r91, %r83;
	add.s32 	%r95, %r92, %r6;
	ld.shared.u32 	%r96, [%r95];
	cvt.u64.u32 	%rd72, %r94;
	add.s64 	%rd73, %rd76, %rd72;
	shl.b64 	%rd74, %rd73, 2;
	add.s64 	%rd75, %rd1, %rd74;
	st.global.u32 	[%rd75], %r96;
	add.s32 	%r100, %r94, %r83;
	setp.lt.u32 	%p22, %r100, 512;
	@%p22 bra 	$L__BB0_17;
$L__BB0_18:
	bar.sync 	0;
	add.s64 	%rd76, %rd76, %rd8;
	setp.lt.u64 	%p23, %rd76, %rd3;
	@%p23 bra 	$L__BB0_2;
$L__BB0_19:
	ret;
$L__BB0_20:
	setp.gt.u32 	%p10, %r1, 255;
	cvt.u32.u64 	%r23, %rd78;
	mov.b32 	%r64, 1;
	shl.b32 	%r65, %r64, %r23;
	cvt.s64.s32 	%rd22, %r65;
	@%p10 bra 	$L__BB0_28;
	add.s64 	%rd23, %rd78, -1;
	add.s32 	%r66, %r23, -1;
	mov.b32 	%r67, -1;
	shl.b32 	%r68, %r67, %r66;
	not.b32 	%r69, %r68;
	cvt.u64.u32 	%rd24, %r69;
	shr.u64 	%rd25, %rd22, 1;
	mov.u64 	%rd79, %rd5;
$L__BB0_22:
	cvt.u32.u64 	%r70, %rd23;
	shr.u64 	%rd54, %rd79, %r70;
	and.b64  	%rd55, %rd79, %rd24;
	mad.lo.s64 	%rd56, %rd54, %rd22, %rd55;
	cvt.u32.u64 	%r71, %rd56;
	shl.b32 	%r72, %r71, 2;
	mov.u32 	%r73, _ZZ8B_sharedPiiiiE3buf;
	add.s32 	%r24, %r73, %r72;
	ld.shared.u32 	%r25, [%r24];
	cvt.u32.u64 	%r74, %rd25;
	add.s32 	%r75, %r71, %r74;
	shl.b32 	%r76, %r75, 2;
	add.s32 	%r26, %r73, %r76;
	ld.shared.u32 	%r27, [%r26];
	add.s64 	%rd27, %rd56, %rd76;
	or.b64  	%rd57, %rd27, %rd6;
	and.b64  	%rd58, %rd57, -4294967296;
	setp.ne.s64 	%p11, %rd58, 0;
	@%p11 bra 	$L__BB0_24;
	cvt.u32.u64 	%r77, %rd6;
	cvt.u32.u64 	%r78, %rd27;
	div.u32 	%r79, %r78, %r77;
	cvt.u64.u32 	%rd80, %r79;
	bra.uni 	$L__BB0_25;
$L__BB0_24:
	div.u64 	%rd80, %rd27, %rd6;
$L__BB0_25:
	and.b64  	%rd59, %rd80, 1;
	setp.eq.b64 	%p12, %rd59, 1;
	setp.le.s32 	%p13, %r25, %r27;
	xor.pred  	%p14, %p13, %p12;
	@%p14 bra 	$L__BB0_27;
	st.shared.u32 	[%r24], %r27;
	st.shared.u32 	[%r26], %r25;
$L__BB0_27:
	add.s64 	%rd79, %rd79, %rd7;
	setp.lt.u64 	%p15, %rd79, 256;
	@%p15 bra 	$L__BB0_22;
$L__BB0_28:
	bar.sync 	0;
	add.s64 	%rd78, %rd78, -1;
	setp.eq.s64 	%p16, %rd78, 0;
	@%p16 bra 	$L__BB0_11;
	bra.uni 	$L__BB0_20;

}
	// .globl	_Z8B_globalPiiii
.visible .entry _Z8B_globalPiiii(
	.param .u64 .ptr .align 1 _Z8B_globalPiiii_param_0,
	.param .u32 _Z8B_globalPiiii_param_1,
	.param .u32 _Z8B_globalPiiii_param_2,
	.param .u32 _Z8B_globalPiiii_param_3
)
{
	.reg .pred 	%p<39>;
	.reg .b32 	%r<49>;
	.reg .b64 	%rd<123>;

	ld.param.u64 	%rd80, [_Z8B_globalPiiii_param_0];
	ld.param.u32 	%r16, [_Z8B_globalPiiii_param_1];
	ld.param.s32 	%rd4, [_Z8B_globalPiiii_param_2];
	ld.param.u32 	%r15, [_Z8B_globalPiiii_param_3];
	cvta.to.global.u64 	%rd1, %rd80;
	mov.b32 	%r17, 1;
	shl.b32 	%r18, %r17, %r16;
	cvt.s64.s32 	%rd2, %r18;
	mov.u32 	%r19, %ctaid.x;
	cvt.u64.u32 	%rd81, %r19;
	mul.lo.s64 	%rd112, %rd2, %rd81;
	setp.ge.u64 	%p1, %rd112, %rd4;
	@%p1 bra 	$L__BB1_48;
	mov.u32 	%r20, %tid.x;
	cvt.u64.u32 	%rd5, %r20;
	shr.u64 	%rd6, %rd2, 1;
	mov.b32 	%r21, 1;
	shl.b32 	%r22, %r21, %r15;
	cvt.s64.s32 	%rd7, %r22;
	mov.u32 	%r23, %ntid.x;
	cvt.u64.u32 	%rd8, %r23;
	add.s64 	%rd9, %rd5, %rd8;
	max.u64 	%rd82, %rd6, %rd9;
	setp.lt.u64 	%p2, %rd9, %rd6;
	selp.u64 	%rd10, 1, 0, %p2;
	add.s64 	%rd83, %rd9, %rd10;
	sub.s64 	%rd11, %rd82, %rd83;
	and.b64  	%rd84, %rd11, -4294967296;
	setp.ne.s64 	%p3, %rd84, 0;
	@%p3 bra 	$L__BB1_3;
	cvt.u32.u64 	%r24, %rd8;
	cvt.u32.u64 	%r25, %rd11;
	div.u32 	%r26, %r25, %r24;
	cvt.u64.u32 	%rd111, %r26;
	bra.uni 	$L__BB1_4;
$L__BB1_3:
	div.u64 	%rd111, %rd11, %rd8;
$L__BB1_4:
	add.s64 	%rd15, %rd111, %rd10;
	and.b64  	%rd16, %rd15, 3;
	add.s64 	%rd17, %rd9, %rd8;
	add.s64 	%rd18, %rd17, %rd8;
	shl.b64 	%rd19, %rd8, 2;
	shl.b64 	%rd20, %rd6, 2;
	shl.b64 	%rd21, %rd8, 4;
	shl.b64 	%rd22, %rd8, 3;
	mul.lo.s64 	%rd23, %rd8, 12;
	add.s64 	%rd24, %rd23, %rd20;
	add.s64 	%rd25, %rd22, %rd20;
	add.s64 	%rd26, %rd20, %rd19;
	mov.u32 	%r27, %nctaid.x;
	cvt.u64.u32 	%rd85, %r27;
	mul.lo.s64 	%rd27, %rd2, %rd85;
	cvt.u32.u64 	%r37, %rd7;
$L__BB1_5:
	setp.le.u64 	%p4, %rd6, %rd5;
	@%p4 bra 	$L__BB1_47;
	setp.eq.s64 	%p5, %rd16, 3;
	mov.u64 	%rd116, %rd5;
	@%p5 bra 	$L__BB1_24;
	add.s64 	%rd29, %rd112, %rd5;
	shl.b64 	%rd86, %rd29, 2;
	add.s64 	%rd30, %rd1, %rd86;
	ld.global.u32 	%r1, [%rd30];
	add.s64 	%rd31, %rd30, %rd20;
	ld.global.u32 	%r2, [%rd31];
	or.b64  	%rd87, %rd29, %rd7;
	and.b64  	%rd88, %rd87, -4294967296;
	setp.ne.s64 	%p6, %rd88, 0;
	@%p6 bra 	$L__BB1_9;
	cvt.u32.u64 	%r28, %rd7;
	cvt.u32.u64 	%r29, %rd29;
	div.u32 	%r30, %r29, %r28;
	cvt.u64.u32 	%rd113, %r30;
	bra.uni 	$L__BB1_10;
$L__BB1_9:
	div.u64 	%rd113, %rd29, %rd7;
$L__BB1_10:
	and.b64  	%rd89, %rd113, 1;
	setp.eq.b64 	%p7, %rd89, 1;
	setp.le.s32 	%p8, %r1, %r2;
	xor.pred  	%p9, %p8, %p7;
	@%p9 bra 	$L__BB1_12;
	st.global.u32 	[%rd30], %r2;
	st.global.u32 	[%rd31], %r1;
$L__BB1_12:
	setp.eq.s64 	%p10, %rd16, 0;
	mov.u64 	%rd116, %rd9;
	@%p10 bra 	$L__BB1_24;
	add.s64 	%rd35, %rd29, %rd8;
	add.s64 	%rd36, %rd30, %rd19;
	ld.global.u32 	%r3, [%rd36];
	add.s64 	%rd37, %rd36, %rd20;
	ld.global.u32 	%r4, [%rd37];
	or.b64  	%rd90, %rd35, %rd7;
	and.b64  	%rd91, %rd90, -4294967296;
	setp.ne.s64 	%p11, %rd91, 0;
	@%p11 bra 	$L__BB1_15;
	cvt.u32.u64 	%r31, %rd7;
	cvt.u32.u64 	%r32, %rd35;
	div.u32 	%r33, %r32, %r31;
	cvt.u64.u32 	%rd114, %r33;
	bra.uni 	$L__BB1_16;
$L__BB1_15:
	div.u64 	%rd114, %rd35, %rd7;
$L__BB1_16:
	and.b64  	%rd92, %rd114, 1;
	setp.eq.b64 	%p12, %rd92, 1;
	setp.le.s32 	%p13, %r3, %r4;
	xor.pred  	%p14, %p13, %p12;
	@%p14 bra 	$L__BB1_18;
	st.global.u32 	[%rd36], %r4;
	st.global.u32 	[%rd37], %r3;
$L__BB1_18:
	setp.eq.s64 	%p15, %rd16, 1;
	mov.u64 	%rd116, %rd17;
	@%p15 bra 	$L__BB1_24;
	add.s64 	%rd41, %rd35, %rd8;
	add.s64 	%rd42, %rd36, %rd19;
	ld.global.u32 	%r5, [%rd42];
	add.s64 	%rd43, %rd42, %rd20;
	ld.global.u32 	%r6, [%rd43];
	or.b64  	%rd93, %rd41, %rd7;
	and.b64  	%rd94, %rd93, -4294967296;
	setp.ne.s64 	%p16, %rd94, 0;
	@%p16 bra 	$L__BB1_21;
	cvt.u32.u64 	%r34, %rd7;
	cvt.u32.u64 	%r35, %rd41;
	div.u32 	%r36, %r35, %r34;
	cvt.u64.u32 	%rd115, %r36;
	bra.uni 	$L__BB1_22;
$L__BB1_21:
	div.u64 	%rd115, %rd41, %rd7;
$L__BB1_22:
	and.b64  	%rd95, %rd115, 1;
	setp.eq.b64 	%p17, %rd95, 1;
	setp.le.s32 	%p18, %r5, %r6;
	xor.pred  	%p19, %p18, %p17;
	mov.u64 	%rd116, %rd18;
	@%p19 bra 	$L__BB1_24;
	st.global.u32 	[%rd42], %r6;
	st.global.u32 	[%rd43], %r5;
	mov.u64 	%rd116, %rd18;
$L__BB1_24:
	setp.lt.u64 	%p20, %rd15, 3;
	@%p20 bra 	$L__BB1_47;
	add.s64 	%rd48, %rd8, %rd112;
	shl.b64 	%rd96, %rd8, 1;
	add.s64 	%rd49, %rd96, %rd112;
	mad.lo.s64 	%rd50, %rd8, 3, %rd112;
	add.s64 	%rd97, %rd116, %rd112;
	shl.b64 	%rd98, %rd97, 2;
	add.s64 	%rd117, %rd1, %rd98;
$L__BB1_26:
	add.s64 	%rd54, %rd112, %rd116;
	ld.global.u32 	%r7, [%rd117];
	add.s64 	%rd55, %rd117, %rd20;
	ld.global.u32 	%r8, [%rd55];
	or.b64  	%rd99, %rd54, %rd7;
	and.b64  	%rd100, %rd99, -4294967296;
	setp.ne.s64 	%p21, %rd100, 0;
	@%p21 bra 	$L__BB1_28;
	cvt.u32.u64 	%r38, %rd54;
	div.u32 	%r39, %r38, %r37;
	cvt.u64.u32 	%rd119, %r39;
	bra.uni 	$L__BB1_29;
$L__BB1_28:
	div.u64 	%rd119, %rd54, %rd7;
$L__BB1_29:
	and.b64  	%rd101, %rd119, 1;
	setp.eq.b64 	%p22, %rd101, 1;
	setp.le.s32 	%p23, %r7, %r8;
	xor.pred  	%p24, %p23, %p22;
	@%p24 bra 	$L__BB1_31;
	st.global.u32 	[%rd117], %r8;
	st.global.u32 	[%rd55], %r7;
$L__BB1_31:
	add.s64 	%rd59, %rd48, %rd116;
	add.s64 	%rd60, %rd117, %rd19;
	ld.global.u32 	%r9, [%rd60];
	add.s64 	%rd61, %rd117, %rd26;
	ld.global.u32 	%r10, [%rd61];
	or.b64  	%rd102, %rd59, %rd7;
	and.b64  	%rd103, %rd102, -4294967296;
	setp.ne.s64 	%p25, %rd103, 0;
	@%p25 bra 	$L__BB1_33;
	cvt.u32.u64 	%r41, %rd59;
	div.u32 	%r42, %r41, %r37;
	cvt.u64.u32 	%rd120, %r42;
	bra.uni 	$L__BB1_34;
$L__BB1_33:
	div.u64 	%rd120, %rd59, %rd7;
$L__BB1_34:
	and.b64  	%rd104, %rd120, 1;
	setp.eq.b64 	%p26, %rd104, 1;
	setp.le.s32 	%p27, %r9, %r10;
	xor.pred  	%p28, %p27, %p26;
	@%p28 bra 	$L__BB1_36;
	st.global.u32 	[%rd60], %r10;
	st.global.u32 	[%rd61], %r9;
$L__BB1_36:
	add.s64 	%rd65, %rd49, %rd116;
	add.s64 	%rd66, %rd117, %rd22;
	ld.global.u32 	%r11, [%rd66];
	add.s64 	%rd67, %rd117, %rd25;
	ld.global.u32 	%r12, [%rd67];
	or.b64  	%rd105, %rd65, %rd7;
	and.b64  	%rd106, %rd105, -4294967296;
	setp.ne.s64 	%p29, %rd106, 0;
	@%p29 bra 	$L__BB1_38;
	cvt.u32.u64 	%r43, %rd7;
	cvt.u32.u64 	%r44, %rd65;
	div.u32 	%r45, %r44, %r43;
	cvt.u64.u32 	%rd121, %r45;
	bra.uni 	$L__BB1_39;
$L__BB1_38:
	div.u64 	%rd121, %rd65, %rd7;
$L__BB1_39:
	and.b64  	%rd107, %rd121, 1;
	setp.eq.b64 	%p30, %rd107, 1;
	setp.le.s32 	%p31, %r11, %r12;
	xor.pred  	%p32, %p31, %p30;
	@%p32 bra 	$L__BB1_41;
	st.global.u32 	[%rd66], %r12;
	st.global.u32 	[%rd67], %r11;
$L__BB1_41:
	add.s64 	%rd71, %rd50, %rd116;
	add.s64 	%rd72, %rd117, %rd23;
	ld.global.u32 	%r13, [%rd72];
	add.s64 	%rd73, %rd117, %rd24;
	ld.global.u32 	%r14, [%rd73];
	or.b64  	%rd108, %rd71, %rd7;
	and.b64  	%rd109, %rd108, -4294967296;
	setp.ne.s64 	%p33, %rd109, 0;
	@%p33 bra 	$L__BB1_43;
	cvt.u32.u64 	%r46, %rd7;
	cvt.u32.u64 	%r47, %rd71;
	div.u32 	%r48, %r47, %r46;
	cvt.u64.u32 	%rd122, %r48;
	bra.uni 	$L__BB1_44;
$L__BB1_43:
	div.u64 	%rd122, %rd71, %rd7;
$L__BB1_44:
	and.b64  	%rd110, %rd122, 1;
	setp.eq.b64 	%p34, %rd110, 1;
	setp.le.s32 	%p35, %r13, %r14;
	xor.pred  	%p36, %p35, %p34;
	@%p36 bra 	$L__BB1_46;
	st.global.u32 	[%rd72], %r14;
	st.global.u32 	[%rd73], %r13;
$L__BB1_46:
	add.s64 	%rd116, %rd116, %rd19;
	add.s64 	%rd117, %rd117, %rd21;
	setp.lt.u64 	%p37, %rd116, %rd6;
	@%p37 bra 	$L__BB1_26;
$L__BB1_47:
	add.s64 	%rd112, %rd112, %rd27;
	setp.lt.u64 	%p38, %rd112, %rd4;
	@%p38 bra 	$L__BB1_5;
$L__BB1_48:
	ret;

}


// ===== COMPILED SASS (sm_100) =====

	.target	sm_100

	.elftype	@"ET_EXEC"


//--------------------- .note.nv.tkinfo           --------------------------
	.section	.note.nv.tkinfo,"",@"SHT_NOTE"
	.sectionflags	@"SHF_NOTE_NV_TKINFO"
	.tkinfo
        /*0018*/ 	.word	0x00000002
        /*0030*/ 	.string	""
        /*0030*/ 	.string	"ptxas"
        /*0030*/ 	.string	"Cuda compilation tools, release 13.0, V13.0.88"
        /*0030*/ 	.string	"Build cuda_13.0.r13.0/compiler.36424714_0"
        /*0030*/ 	.string	"-arch sm_100 -m 64 "



//--------------------- .note.nv.cuinfo           --------------------------
	.section	.note.nv.cuinfo,"",@"SHT_NOTE"
	.sectionflags	@"SHF_NOTE_NV_CUINFO"
        /*0018*/ 	.short	0x0002
        /*001a*/ 	.short	0x0064
        /*001c*/ 	.short	0x0082
	.zero		2


//--------------------- .nv.info                  --------------------------
	.section	.nv.info,"",@"SHT_CUDA_INFO"
	.align	4


	//----- nvinfo : EIATTR_REGCOUNT
	.align		4
        /*0000*/ 	.byte	0x04, 0x2f
        /*0002*/ 	.short	(.L_1 - .L_0)
	.align		4
.L_0:
        /*0004*/ 	.word	index@(_Z8B_sharedPiiii)
        /*0008*/ 	.word	0x00000028


	//----- nvinfo : EIATTR_FRAME_SIZE
	.align		4
.L_1:
        /*000c*/ 	.byte	0x04, 0x11
        /*000e*/ 	.short	(.L_3 - .L_2)
	.align		4
.L_2:
        /*0010*/ 	.word	index@($__internal_1_$__cuda_sm20_div_u64)
        /*0014*/ 	.word	0x00000000


	//----- nvinfo : EIATTR_FRAME_SIZE
	.align		4
.L_3:
        /*0018*/ 	.byte	0x04, 0x11
        /*001a*/ 	.short	(.L_5 - .L_4)
	.align		4
.L_4:
        /*001c*/ 	.word	index@(_Z8B_sharedPiiii)
        /*0020*/ 	.word	0x00000000


	//----- nvinfo : EIATTR_REGCOUNT
	.align		4
.L_5:
        /*0024*/ 	.byte	0x04, 0x2f
        /*0026*/ 	.short	(.L_7 - .L_6)
	.align		4
.L_6:
        /*0028*/ 	.word	index@(_Z8B_globalPiiii)
        /*002c*/ 	.word	0x00000030


	//----- nvinfo : EIATTR_FRAME_SIZE
	.align		4
.L_7:
        /*0030*/ 	.byte	0x04, 0x11
        /*0032*/ 	.short	(.L_9 - .L_8)
	.align		4
.L_8:
        /*0034*/ 	.word	index@($__internal_0_$__cuda_sm20_div_u64)
        /*0038*/ 	.word	0x00000000


	//----- nvinfo : EIATTR_FRAME_SIZE
	.align		4
.L_9:
        /*003c*/ 	.byte	0x04, 0x11
        /*003e*/ 	.short	(.L_11 - .L_10)
	.align		4
.L_10:
        /*0040*/ 	.word	index@(_Z8B_globalPiiii)
        /*0044*/ 	.word	0x00000000


	//----- nvinfo : EIATTR_MIN_STACK_SIZE
	.align		4
.L_11:
        /*0048*/ 	.byte	0x04, 0x12
        /*004a*/ 	.short	(.L_13 - .L_12)
	.align		4
.L_12:
        /*004c*/ 	.word	index@(_Z8B_globalPiiii)
        /*0050*/ 	.word	0x00000000


	//----- nvinfo : EIATTR_MIN_STACK_SIZE
	.align		4
.L_13:
        /*0054*/ 	.byte	0x04, 0x12
        /*0056*/ 	.short	(.L_15 - .L_14)
	.align		4
.L_14:
        /*0058*/ 	.word	index@(_Z8B_sharedPiiii)
        /*005c*/ 	.word	0x00000000
.L_15:


//--------------------- .nv.compat                --------------------------
	.section	.nv.compat,"",@"SHT_CUDA_COMPAT_INFO"
	.align	4
        /*0000*/ 	.byte	0x02, 0x09, 0x00, 0x00, 0x02, 0x02, 0x01, 0x00, 0x02, 0x05, 0x05, 0x00, 0x03, 0x07, 0x01, 0x01
        /*0010*/ 	.byte	0x02, 0x03, 0x00, 0x00, 0x02, 0x06, 0x01, 0x00, 0x04, 0x0b, 0x08, 0x00, 0x09, 0x00, 0x00, 0x00
        /*0020*/ 	.byte	0x00, 0x00, 0x00, 0x00


//--------------------- .nv.info._Z8B_globalPiiii --------------------------
	.section	.nv.info._Z8B_globalPiiii,"",@"SHT_CUDA_INFO"
	.sectionflags	@""
	.align	4


	//----- nvinfo : EIATTR_CUDA_API_VERSION
	.align		4
        /*0000*/ 	.byte	0x04, 0x37
        /*0002*/ 	.short	(.L_17 - .L_16)
.L_16:
        /*0004*/ 	.word	0x00000082


	//----- nvinfo : EIATTR_KPARAM_INFO
	.align		4
.L_17:
        /*0008*/ 	.byte	0x04, 0x17
        /*000a*/ 	.short	(.L_19 - .L_18)
.L_18:
        /*000c*/ 	.word	0x00000000
        /*0010*/ 	.short	0x0003
        /*0012*/ 	.short	0x0010
        /*0014*/ 	.byte	0x00, 0xf0, 0x11, 0x00


	//----- nvinfo : EIATTR_KPARAM_INFO
	.align		4
.L_19:
        /*0018*/ 	.byte	0x04, 0x17
        /*001a*/ 	.short	(.L_21 - .L_20)
.L_20:
        /*001c*/ 	.word	0x00000000
        /*0020*/ 	.short	0x0002
        /*0022*/ 	.short	0x000c
        /*0024*/ 	.byte	0x00, 0xf0, 0x11, 0x00


	//----- nvinfo : EIATTR_KPARAM_INFO
	.align		4
.L_21:
        /*0028*/ 	.byte	0x04, 0x17
        /*002a*/ 	.short	(.L_23 - .L_22)
.L_22:
        /*002c*/ 	.word	0x00000000
        /*0030*/ 	.short	0x0001
        /*0032*/ 	.short	0x0008
        /*0034*/ 	.byte	0x00, 0xf0, 0x11, 0x00


	//----- nvinfo : EIATTR_KPARAM_INFO
	.align		4
.L_23:
        /*0038*/ 	.byte	0x04, 0x17
        /*003a*/ 	.short	(.L_25 - .L_24)
.L_24:
        /*003c*/ 	.word	0x00000000
        /*0040*/ 	.short	0x0000
        /*0042*/ 	.short	0x0000
        /*0044*/ 	.byte	0x00, 0xf5, 0x21, 0x00


	//----- nvinfo : EIATTR_SPARSE_MMA_MASK
	.align		4
.L_25:
        /*0048*/ 	.byte	0x03, 0x50
        /*004a*/ 	.short	0x0000


	//----- nvinfo : EIATTR_MAXREG_COUNT
	.align		4
        /*004c*/ 	.byte	0x03, 0x1b
        /*004e*/ 	.short	0x00ff


	//----- nvinfo : EIATTR_MERCURY_ISA_VERSION
	.align		4
        /*0050*/ 	.byte	0x03, 0x5f
        /*0052*/ 	.short	0x0101


	//----- nvinfo : EIATTR_VRC_CTA_INIT_COUNT
	.align		4
        /*0054*/ 	.byte	0x02, 0x4a
	.zero		1
	.zero		1


	//----- nvinfo : EIATTR_EXIT_INSTR_OFFSETS
	.align		4
        /*0058*/ 	.byte	0x04, 0x1c
        /*005a*/ 	.short	(.L_27 - .L_26)


	//   ....[0]....
.L_26:
        /*005c*/ 	.word	0x000000d0


	//   ....[1]....
        /*0060*/ 	.word	0x00001d10


	//----- nvinfo : EIATTR_CRS_STACK_SIZE
	.align		4
.L_27:
        /*0064*/ 	.byte	0x04, 0x1e
        /*0066*/ 	.short	(.L_29 - .L_28)
.L_28:
        /*0068*/ 	.word	0x00000000


	//----- nvinfo : EIATTR_CBANK_PARAM_SIZE
	.align		4
.L_29:
        /*006c*/ 	.byte	0x03, 0x19
        /*006e*/ 	.short	0x0014


	//----- nvinfo : EIATTR_PARAM_CBANK
	.align		4
        /*0070*/ 	.byte	0x04, 0x0a
        /*0072*/ 	.short	(.L_31 - .L_30)
	.align		4
.L_30:
        /*0074*/ 	.word	index@(.nv.constant0._Z8B_globalPiiii)
        /*0078*/ 	.short	0x0380
        /*007a*/ 	.short	0x0014


	//----- nvinfo : EIATTR_SW_WAR
	.align		4
.L_31:
        /*007c*/ 	.byte	0x04, 0x36
        /*007e*/ 	.short	(.L_33 - .L_32)
.L_32:
        /*0080*/ 	.word	0x00000008
.L_33:


//--------------------- .nv.info._Z8B_sharedPiiii --------------------------
	.section	.nv.info._Z8B_sharedPiiii,"",@"SHT_CUDA_INFO"
	.sectionflags	@""
	.align	4


	//----- nvinfo : EIATTR_CUDA_API_VERSION
	.align		4
        /*0000*/ 	.byte	0x04, 0x37
        /*0002*/ 	.short	(.L_35 - .L_34)
.L_34:
        /*0004*/ 	.word	0x00000082


	//----- nvinfo : EIATTR_KPARAM_INFO
	.align		4
.L_35:
        /*0008*/ 	.byte	0x04, 0x17
        /*000a*/ 	.short	(.L_37 - .L_36)
.L_36:
        /*000c*/ 	.word	0x00000000
        /*0010*/ 	.short	0x0003
        /*0012*/ 	.short	0x0010
        /*0014*/ 	.byte	0x00, 0xf0, 0x11, 0x00


	//----- nvinfo : EIATTR_KPARAM_INFO
	.align		4
.L_37:
        /*0018*/ 	.byte	0x04, 0x17
        /*001a*/ 	.short	(.L_39 - .L_38)
.L_38:
        /*001c*/ 	.word	0x00000000
        /*0020*/ 	.short	0x0002
        /*0022*/ 	.short	0x000c
        /*0024*/ 	.byte	0x00, 0xf0, 0x11, 0x00


	//----- nvinfo : EIATTR_KPARAM_INFO
	.align		4
.L_39:
        /*0028*/ 	.byte	0x04, 0x17
        /*002a*/ 	.short	(.L_41 - .L_40)
.L_40:
        /*002c*/ 	.word	0x00000000
        /*0030*/ 	.short	0x0001
        /*0032*/ 	.short	0x0008
        /*0034*/ 	.byte	0x00, 0xf0, 0x11, 0x00


	//----- nvinfo : EIATTR_KPARAM_INFO
	.align		4
.L_41:
        /*0038*/ 	.byte	0x04, 0x17
        /*003a*/ 	.short	(.L_43 - .L_42)
.L_42:
        /*003c*/ 	.word	0x00000000
        /*0040*/ 	.short	0x0000
        /*0042*/ 	.short	0x0000
        /*0044*/ 	.byte	0x00, 0xf5, 0x21, 0x00


	//----- nvinfo : EIATTR_SPARSE_MMA_MASK
	.align		4
.L_43:
        /*0048*/ 	.byte	0x03, 0x50
        /*004a*/ 	.short	0x0000


	//----- nvinfo : EIATTR_MAXREG_COUNT
	.align		4
        /*004c*/ 	.byte	0x03, 0x1b
        /*004e*/ 	.short	0x00ff


	//----- nvinfo : EIATTR_NUM_BARRIERS
	.align		4
        /*0050*/ 	.byte	0x02, 0x4c
        /*0052*/ 	.byte	0x01
	.zero		1


	//----- nvinfo : EIATTR_MERCURY_ISA_VERSION
	.align		4
        /*0054*/ 	.byte	0x03, 0x5f
        /*0056*/ 	.short	0x0101


	//----- nvinfo : EIATTR_VRC_CTA_INIT_COUNT
	.align		4
        /*0058*/ 	.byte	0x02, 0x4a
	.zero		1
	.zero		1


	//----- nvinfo : EIATTR_EXIT_INSTR_OFFSETS
	.align		4
        /*005c*/ 	.byte	0x04, 0x1c
        /*005e*/ 	.short	(.L_45 - .L_44)


	//   ....[0]....
.L_44:
        /*0060*/ 	.word	0x00000080


	//   ....[1]....
        /*0064*/ 	.word	0x00001320


	//----- nvinfo : EIATTR_CRS_STACK_SIZE
	.align		4
.L_45:
        /*0068*/ 	.byte	0x04, 0x1e
        /*006a*/ 	.short	(.L_47 - .L_46)
.L_46:
        /*006c*/ 	.word	0x00000000


	//----- nvinfo : EIATTR_CBANK_PARAM_SIZE
	.align		4
.L_47:
        /*0070*/ 	.byte	0x03, 0x19
        /*0072*/ 	.short	0x0014


	//----- nvinfo : EIATTR_PARAM_CBANK
	.align		4
        /*0074*/ 	.byte	0x04, 0x0a
        /*0076*/ 	.short	(.L_49 - .L_48)
	.align		4
.L_48:
        /*0078*/ 	.word	index@(.nv.constant0._Z8B_sharedPiiii)
        /*007c*/ 	.short	0x0380
        /*007e*/ 	.short	0x0014


	//----- nvinfo : EIATTR_SW_WAR
	.align		4
.L_49:
        /*0080*/ 	.byte	0x04, 0x36
        /*0082*/ 	.short	(.L_51 - .L_50)
.L_50:
        /*0084*/ 	.word	0x00000008
.L_51:


//--------------------- .nv.callgraph             --------------------------
	.section	.nv.callgraph,"",@"SHT_CUDA_CALLGRAPH"
	.align	4
	.sectionentsize	8
	.align		4
        /*0000*/ 	.word	0x00000000
	.align		4
        /*0004*/ 	.word	0xffffffff
	.align		4
        /*0008*/ 	.word	0x00000000
	.align		4
        /*000c*/ 	.word	0xfffffffe
	.align		4
        /*0010*/ 	.word	0x00000000
	.align		4
        /*0014*/ 	.word	0xfffffffd
	.align		4
        /*0018*/ 	.word	0x00000000
	.align		4
        /*001c*/ 	.word	0xfffffffc


//--------------------- .text._Z8B_globalPiiii    --------------------------
	.section	.text._Z8B_globalPiiii,"ax",@progbits
	.align	128
        .global         _Z8B_globalPiiii
        .type           _Z8B_globalPiiii,@function
        .size           _Z8B_globalPiiii,(.L_x_51 - _Z8B_globalPiiii)
        .other          _Z8B_globalPiiii,@"STO_CUDA_ENTRY STV_DEFAULT"
_Z8B_globalPiiii:
.text._Z8B_globalPiiii:
[----:B------:R-:W-:Y:S01]  /*0000*/  LDC R1, c[0x0][0x37c] ;  /* 0x0000df00ff017b82 */ /* 0x000fe20000000800 */
[----:B------:R-:W0:Y:S07]  /*0010*/  LDCU.64 UR12, c[0x0][0x388] ;  /* 0x00007100ff0c77ac */ /* 0x000e2e0008000a00 */
[----:B------:R-:W1:Y:S01]  /*0020*/  S2UR UR7, SR_CTAID.X ;  /* 0x00000000000779c3 */ /* 0x000e620000002500 */
[----:B------:R-:W-:Y:S02]  /*0030*/  UMOV UR8, 0x1 ;  /* 0x0000000100087882 */ /* 0x000fe40000000000 */
[----:B0-----:R-:W-:-:S02]  /*0040*/  USHF.L.U32 UR6, UR8, UR12, URZ ;  /* 0x0000000c08067299 */ /* 0x001fc400080006ff */
[----:B------:R-:W-:Y:S02]  /*0050*/  USHF.R.S32.HI UR19, URZ, 0x1f, UR13 ;  /* 0x0000001fff137899 */ /* 0x000fe4000801140d */
[----:B------:R-:W-:Y:S02]  /*0060*/  USHF.R.S32.HI UR9, URZ, 0x1f, UR6 ;  /* 0x0000001fff097899 */ /* 0x000fe40008011406 */
[----:B-1----:R-:W-:Y:S02]  /*0070*/  UIMAD.WIDE.U32 UR4, UR6, UR7, URZ ;  /* 0x00000007060472a5 */ /* 0x002fe4000f8e00ff */
[----:B------:R-:W-:Y:S02]  /*0080*/  UIMAD UR11, UR9, UR7, URZ ;  /* 0x00000007090b72a4 */ /* 0x000fe4000f8e02ff */
[----:B------:R-:W-:Y:S02]  /*0090*/  UISETP.GE.U32.AND UP0, UPT, UR4, UR13, UPT ;  /* 0x0000000d0400728c */ /* 0x000fe4000bf06070 */
[----:B------:R-:W-:-:S04]  /*00a0*/  UIADD3 UR11, UPT, UPT, UR5, UR11, URZ ;  /* 0x0000000b050b7290 */ /* 0x000fc8000fffe0ff */
[----:B------:R-:W-:-:S06]  /*00b0*/  UISETP.GE.U32.AND.EX UP0, UPT, UR11, UR19, UPT, UP0 ;  /* 0x000000130b00728c */ /* 0x000fcc000bf06100 */
[----:B------:R-:W-:-:S13]  /*00c0*/  PLOP3.LUT P0, PT, PT, PT, UP0, 0x80, 0x8 ;  /* 0x000000000008781c */ /* 0x000fda0003f0f008 */
[----:B------:R-:W-:Y:S05]  /*00d0*/  @P0 EXIT ;  /* 0x000000000000094d */ /* 0x000fea0003800000 */
[----:B------:R-:W0:Y:S01]  /*00e0*/  S2R R0, SR_TID.X ;  /* 0x0000000000007919 */ /* 0x000e220000002100 */
[----:B------:R-:W0:Y:S01]  /*00f0*/  LDCU UR12, c[0x0][0x360] ;  /* 0x00006c00ff0c77ac */ /* 0x000e220008000800 */
[----:B------:R-:W-:Y:S01]  /*0100*/  BSSY.RECONVERGENT B0, `(.L_x_0) ;  /* 0x0000030000007945 */ /* 0x000fe20003800200 */
[----:B------:R-:W-:Y:S02]  /*0110*/  USHF.R.U32.HI UR26, URZ, 0x1, UR9 ;  /* 0x00000001ff1a7899 */ /* 0x000fe40008011609 */
[----:B------:R-:W-:Y:S01]  /*0120*/  USHF.R.U64 UR25, UR6, 0x1, UR9 ;  /* 0x0000000106197899 */ /* 0x000fe20008001209 */
[----:B------:R-:W1:Y:S03]  /*0130*/  LDCU UR5, c[0x0][0x390] ;  /* 0x00007200ff0577ac */ /* 0x000e660008000800 */
[----:B------:R-:W-:Y:S01]  /*0140*/  IMAD.U32 R4, RZ, RZ, UR26 ;  /* 0x0000001aff047e24 */ /* 0x000fe2000f8e00ff */
[----:B------:R-:W-:Y:S01]  /*0150*/  UMOV UR10, UR4 ;  /* 0x00000004000a7c82 */ /* 0x000fe20008000000 */
[----:B-1----:R-:W-:-:S04]  /*0160*/  USHF.L.U32 UR5, UR8, UR5, URZ ;  /* 0x0000000508057299 */ /* 0x002fc800080006ff */
[----:B------:R-:W-:Y:S01]  /*0170*/  USHF.R.S32.HI UR20, URZ, 0x1f, UR5 ;  /* 0x0000001fff147899 */ /* 0x000fe20008011405 */
[----:B0-----:R-:W-:-:S04]  /*0180*/  IADD3 R2, P0, PT, R0, UR12, RZ ;  /* 0x0000000c00027c10 */ /* 0x001fc8000ff1e0ff */
[C---:B------:R-:W-:Y:S01]  /*0190*/  ISETP.LT.U32.AND P1, PT, R2.reuse, UR25, PT ;  /* 0x0000001902007c0c */ /* 0x040fe2000bf21070 */
[----:B------:R-:W-:Y:S01]  /*01a0*/  IMAD.X R3, RZ, RZ, RZ, P0 ;  /* 0x000000ffff037224 */ /* 0x000fe200000e06ff */
[----:B------:R-:W-:-:S04]  /*01b0*/  ISETP.GE.U32.AND P0, PT, R2, UR25, PT ;  /* 0x0000001902007c0c */ /* 0x000fc8000bf06070 */
[----:B------:R-:W-:Y:S02]  /*01c0*/  ISETP.GT.U32.AND.EX P1, PT, R4, R3, PT, P1 ;  /* 0x000000030400720c */ /* 0x000fe40003f24110 */
[C---:B------:R-:W-:Y:S02]  /*01d0*/  ISETP.GE.U32.AND.EX P0, PT, R3.reuse, UR26, PT, P0 ;  /* 0x0000001a03007c0c */ /* 0x040fe4000bf06100 */
[----:B------:R-:W-:Y:S02]  /*01e0*/  SEL R5, R2, UR25, !P1 ;  /* 0x0000001902057c07 */ /* 0x000fe4000c800000 */
[----:B------:R-:W-:Y:S02]  /*01f0*/  SEL R6, RZ, 0x1, P0 ;  /* 0x00000001ff067807 */ /* 0x000fe40000000000 */
[----:B------:R-:W-:Y:S02]  /*0200*/  SEL R4, R3, UR26, !P1 ;  /* 0x0000001a03047c07 */ /* 0x000fe4000c800000 */
[----:B------:R-:W-:-:S04]  /*0210*/  IADD3 R34, P0, P1, R5, -R2, -R6 ;  /* 0x8000000205227210 */ /* 0x000fc8000791e806 */
[----:B------:R-:W-:-:S04]  /*0220*/  IADD3.X R33, PT, PT, R4, -0x1, ~R3, P0, P1 ;  /* 0xffffffff04217810 */ /* 0x000fc800007e2c03 */
[----:B------:R-:W-:-:S13]  /*0230*/  ISETP.NE.U32.AND P0, PT, R33, RZ, PT ;  /* 0x000000ff2100720c */ /* 0x000fda0003f05070 */
[----:B------:R-:W-:Y:S05]  /*0240*/  @P0 BRA `(.L_x_1) ;  /* 0x0000000000500947 */ /* 0x000fea0003800000 */
[----:B------:R-:W0:Y:S01]  /*0250*/  I2F.U32.RP R7, UR12 ;  /* 0x0000000c00077d06 */ /* 0x000e220008209000 */
[----:B------:R-:W-:Y:S01]  /*0260*/  ISETP.NE.U32.AND P2, PT, RZ, UR12, PT ;  /* 0x0000000cff007c0c */ /* 0x000fe2000bf45070 */
[----:B------:R-:W-:-:S06]  /*0270*/  IMAD.MOV.U32 R33, RZ, RZ, RZ ;  /* 0x000000ffff217224 */ /* 0x000fcc00078e00ff */
[----:B0-----:R-:W0:Y:S02]  /*0280*/  MUFU.RCP R7, R7 ;  /* 0x0000000700077308 */ /* 0x001e240000001000 */
[----:B0-----:R-:W-:-:S06]  /*0290*/  VIADD R4, R7, 0xffffffe ;  /* 0x0ffffffe07047836 */ /* 0x001fcc0000000000 */
[----:B------:R0:W1:Y:S02]  /*02a0*/  F2I.FTZ.U32.TRUNC.NTZ R5, R4 ;  /* 0x0000000400057305 */ /* 0x000064000021f000 */
[----:B0-----:R-:W-:Y:S02]  /*02b0*/  IMAD.MOV.U32 R4, RZ, RZ, RZ ;  /* 0x000000ffff047224 */ /* 0x001fe400078e00ff */
[----:B-1----:R-:W-:-:S04]  /*02c0*/  IMAD.MOV R9, RZ, RZ, -R5 ;  /* 0x000000ffff097224 */ /* 0x002fc800078e0a05 */
[----:B------:R-:W-:-:S04]  /*02d0*/  IMAD R9, R9, UR12, RZ ;  /* 0x0000000c09097c24 */ /* 0x000fc8000f8e02ff */
[----:B------:R-:W-:-:S06]  /*02e0*/  IMAD.HI.U32 R5, R5, R9, R4 ;  /* 0x0000000905057227 */ /* 0x000fcc00078e0004 */
[----:B------:R-:W-:-:S04]  /*02f0*/  IMAD.HI.U32 R32, R5, R34, RZ ;  /* 0x0000002205207227 */ /* 0x000fc800078e00ff */
[----:B------:R-:W-:-:S04]  /*0300*/  IMAD.MOV R5, RZ, RZ, -R32 ;  /* 0x000000ffff057224 */ /* 0x000fc800078e0a20 */
[----:B------:R-:W-:-:S05]  /*0310*/  IMAD R5, R5, UR12, R34 ;  /* 0x0000000c05057c24 */ /* 0x000fca000f8e0222 */
[----:B------:R-:W-:-:S13]  /*0320*/  ISETP.GE.U32.AND P0, PT, R5, UR12, PT ;  /* 0x0000000c05007c0c */ /* 0x000fda000bf06070 */
[----:B------:R-:W-:Y:S02]  /*0330*/  @P0 VIADD R5, R5, -UR12 ;  /* 0x8000000c05050c36 */ /* 0x000fe40008000000 */
[----:B------:R-:W-:-:S03]  /*0340*/  @P0 VIADD R32, R32, 0x1 ;  /* 0x0000000120200836 */ /* 0x000fc60000000000 */
[----:B------:R-:W-:-:S13]  /*0350*/  ISETP.GE.U32.AND P1, PT, R5, UR12, PT ;  /* 0x0000000c05007c0c */ /* 0x000fda000bf26070 */
[----:B------:R-:W-:Y:S01]  /*0360*/  @P1 VIADD R32, R32, 0x1 ;  /* 0x0000000120201836 */ /* 0x000fe20000000000 */
[----:B------:R-:W-:Y:S01]  /*0370*/  @!P2 LOP3.LUT R32, RZ, UR12, RZ, 0x33, !PT ;  /* 0x0000000cff20ac12 */ /* 0x000fe2000f8e33ff */
[----:B------:R-:W-:Y:S06]  /*0380*/  BRA `(.L_x_2) ;  /* 0x00000000001c7947 */ /* 0x000fec0003800000 */
.L_x_1:
[----:B------:R-:W-:Y:S01]  /*0390*/  IMAD.U32 R32, RZ, RZ, UR12 ;  /* 0x0000000cff207e24 */ /* 0x000fe2000f8e00ff */
[----:B------:R-:W-:Y:S01]  /*03a0*/  MOV R4, 0x3d0 ;  /* 0x000003d000047802 */ /* 0x000fe20000000f00 */
[----:B------:R-:W-:-:S07]  /*03b0*/  IMAD.MOV.U32 R31, RZ, RZ, RZ ;  /* 0x000000ffff1f7224 */ /* 0x000fce00078e00ff */
[----:B------:R-:W-:Y:S05]  /*03c0*/  CALL.REL.NOINC `($__internal_0_$__cuda_sm20_div_u64) ;  /* 0x0000001800547944 */ /* 0x000fea0003c00000 */
[----:B------:R-:W-:-:S04]  /*03d0*/  LOP3.LUT R33, R33, R32, RZ, 0x3c, !PT ;  /* 0x0000002021217212 */ /* 0x000fc800078e3cff */
[----:B------:R-:W-:-:S04]  /*03e0*/  LOP3.LUT R32, R33, R32, RZ, 0x3c, !PT ;  /* 0x0000002021207212 */ /* 0x000fc800078e3cff */
[----:B------:R-:W-:-:S07]  /*03f0*/  LOP3.LUT R33, R33, R32, RZ, 0x3c, !PT ;  /* 0x0000002021217212 */ /* 0x000fce00078e3cff */
.L_x_2:
[----:B------:R-:W-:Y:S05]  /*0400*/  BSYNC.RECONVERGENT B0 ;  /* 0x0000000000007941 */ /* 0x000fea0003800200 */
.L_x_0:
[----:B------:R-:W0:Y:S01]  /*0410*/  LDCU UR8, c[0x0][0x370] ;  /* 0x00006e00ff0877ac */ /* 0x000e220008000800 */
[----:B------:R-:W-:Y:S02]  /*0420*/  IADD3 R5, P1, PT, R2, UR12, RZ ;  /* 0x0000000c02057c10 */ /* 0x000fe4000ff3e0ff */
[----:B------:R-:W-:Y:S01]  /*0430*/  IADD3 R6, P0, PT, R32, R6, RZ ;  /* 0x0000000620067210 */ /* 0x000fe20007f1e0ff */
[----:B------:R-:W-:Y:S02]  /*0440*/  USHF.L.U32 UR13, UR12, 0x2, URZ ;  /* 0x000000020c0d7899 */ /* 0x000fe400080006ff */
[----:B------:R-:W-:Y:S01]  /*0450*/  IADD3 R7, P2, PT, R5, UR12, RZ ;  /* 0x0000000c05077c10 */ /* 0x000fe2000ff5e0ff */
[----:B------:R-:W-:Y:S01]  /*0460*/  USHF.L.U64.HI UR31, UR25, 0x2, UR26 ;  /* 0x00000002191f7899 */ /* 0x000fe2000801021a */
[----:B------:R-:W-:Y:S01]  /*0470*/  IMAD.X R8, RZ, RZ, R3, P1 ;  /* 0x000000ffff087224 */ /* 0x000fe200008e0603 */
[----:B------:R-:W-:Y:S01]  /*0480*/  USHF.L.U32 UR30, UR25, 0x2, URZ ;  /* 0x00000002191e7899 */ /* 0x000fe200080006ff */
[----:B------:R-:W-:Y:S01]  /*0490*/  IMAD.X R9, RZ, RZ, R33, P0 ;  /* 0x000000ffff097224 */ /* 0x000fe200000e0621 */
[----:B------:R-:W-:Y:S01]  /*04a0*/  USHF.L.U32 UR17, UR12, 0x3, URZ ;  /* 0x000000030c117899 */ /* 0x000fe200080006ff */
[----:B------:R-:W-:Y:S01]  /*04b0*/  LOP3.LUT R10, R6, 0x3, RZ, 0xc0, !PT ;  /* 0x00000003060a7812 */ /* 0x000fe200078ec0ff */
[----:B------:R-:W-:Y:S01]  /*04c0*/  USHF.R.U32.HI UR16, URZ, 0x1e, UR12 ;  /* 0x0000001eff107899 */ /* 0x000fe2000801160c */
[----:B------:R-:W-:Y:S01]  /*04d0*/  IADD3.X R11, PT, PT, RZ, R8, RZ, P2, !PT ;  /* 0x00000008ff0b7210 */ /* 0x000fe200017fe4ff */
[----:B------:R-:W-:-:S02]  /*04e0*/  USHF.R.U32.HI UR18, URZ, 0x1d, UR12 ;  /* 0x0000001dff127899 */ /* 0x000fc4000801160c */
[----:B------:R-:W-:Y:S02]  /*04f0*/  UIADD3 UR23, UP0, UPT, UR17, UR30, URZ ;  /* 0x0000001e11177290 */ /* 0x000fe4000ff1e0ff */
[----:B0-----:R-:W-:Y:S02]  /*0500*/  UIMAD.WIDE.U32 UR6, UR6, UR8, URZ ;  /* 0x00000008060672a5 */ /* 0x001fe4000f8e00ff */
[----:B------:R-:W-:Y:S02]  /*0510*/  UIADD3 UR21, UP1, UPT, UR13, UR30, URZ ;  /* 0x0000001e0d157290 */ /* 0x000fe4000ff3e0ff */
[----:B------:R-:W-:Y:S02]  /*0520*/  UIMAD UR8, UR9, UR8, URZ ;  /* 0x00000008090872a4 */ /* 0x000fe4000f8e02ff */
[----:B------:R-:W-:Y:S01]  /*0530*/  UIMAD.WIDE.U32 UR28, UR12, 0xc, UR30 ;  /* 0x0000000c0c1c78a5 */ /* 0x000fe2000f8e001e */
[----:B------:R-:W-:Y:S01]  /*0540*/  UMOV UR4, URZ ;  /* 0x000000ff00047c82 */ /* 0x000fe20008000000 */
[----:B------:R-:W0:Y:S01]  /*0550*/  LDCU.64 UR14, c[0x0][0x358] ;  /* 0x00006b00ff0e77ac */ /* 0x000e220008000a00 */
[----:B------:R-:W-:-:S02]  /*0560*/  UIADD3.X UR24, UPT, UPT, UR18, UR31, URZ, UP0, !UPT ;  /* 0x0000001f12187290 */ /* 0x000fc400087fe4ff */
[----:B------:R-:W-:Y:S02]  /*0570*/  UIADD3.X UR22, UPT, UPT, UR16, UR31, URZ, UP1, !UPT ;  /* 0x0000001f10167290 */ /* 0x000fe40008ffe4ff */
[----:B------:R-:W-:Y:S02]  /*0580*/  UIADD3 UR8, UPT, UPT, UR7, UR8, URZ ;  /* 0x0000000807087290 */ /* 0x000fe4000fffe0ff */
[----:B------:R-:W-:-:S12]  /*0590*/  UIADD3 UR9, UPT, UPT, UR29, UR4, URZ ;  /* 0x000000041d097290 */ /* 0x000fd8000fffe0ff */
.L_x_29:
[----:B------:R-:W-:Y:S01]  /*05a0*/  IMAD.U32 R4, RZ, RZ, UR26 ;  /* 0x0000001aff047e24 */ /* 0x000fe2000f8e00ff */
[----:B------:R-:W-:Y:S01]  /*05b0*/  ISETP.LT.U32.AND P0, PT, R0, UR25, PT ;  /* 0x0000001900007c0c */ /* 0x000fe2000bf01070 */
[----:B------:R-:W-:Y:S03]  /*05c0*/  BSSY.RECONVERGENT B0, `(.L_x_3) ;  /* 0x000016e000007945 */ /* 0x000fe60003800200 */
[----:B------:R-:W-:-:S13]  /*05d0*/  ISETP.GT.U32.AND.EX P0, PT, R4, RZ, PT, P0 ;  /* 0x000000ff0400720c */ /* 0x000fda0003f04100 */
[----:B------:R-:W-:Y:S05]  /*05e0*/  @!P0 BRA `(.L_x_4) ;  /* 0x0000001400ac8947 */ /* 0x000fea0003800000 */
[----:B------:R-:W-:Y:S01]  /*05f0*/  ISETP.NE.U32.AND P0, PT, R10, 0x3, PT ;  /* 0x000000030a00780c */ /* 0x000fe20003f05070 */
[----:B------:R-:W-:Y:S01]  /*0600*/  BSSY.RECONVERGENT B1, `(.L_x_5) ;  /* 0x0000099000017945 */ /* 0x000fe20003800200 */
[----:B------:R-:W-:Y:S02]  /*0610*/  IMAD.MOV.U32 R12, RZ, RZ, R0 ;  /* 0x000000ffff0c7224 */ /* 0x000fe400078e0000 */
[----:B------:R-:W-:Y:S01]  /*0620*/  ISETP.NE.AND.EX P0, PT, RZ, RZ, PT, P0 ;  /* 0x000000ffff00720c */ /* 0x000fe20003f05300 */
[----:B------:R-:W-:-:S12]  /*0630*/  IMAD.MOV.U32 R13, RZ, RZ, RZ ;  /* 0x000000ffff0d7224 */ /* 0x000fd800078e00ff */
[----:B------:R-:W-:Y:S05]  /*0640*/  @!P0 BRA `(.L_x_6) ;  /* 0x0000000800508947 */ /* 0x000fea0003800000 */
[----:B------:R-:W1:Y:S01]  /*0650*/  LDCU.64 UR32, c[0x0][0x380] ;  /* 0x00007000ff2077ac */ /* 0x000e620008000a00 */
[----:B------:R-:W-:-:S05]  /*0660*/  IADD3 R15, P0, PT, R0, UR10, RZ ;  /* 0x0000000a000f7c10 */ /* 0x000fca000ff1e0ff */
[----:B------:R-:W-:Y:S01]  /*0670*/  IMAD.X R14, RZ, RZ, UR11, P0 ;  /* 0x0000000bff0e7e24 */ /* 0x000fe200080e06ff */
[----:B-1----:R-:W-:-:S04]  /*0680*/  LEA R16, P0, R15, UR32, 0x2 ;  /* 0x000000200f107c11 */ /* 0x002fc8000f8010ff */
[----:B------:R-:W-:Y:S02]  /*0690*/  LEA.HI.X R17, R15, UR33, R14, 0x2, P0 ;  /* 0x000000210f117c11 */ /* 0x000fe400080f140e */
[----:B------:R-:W-:-:S03]  /*06a0*/  IADD3 R18, P0, PT, R16, UR30, RZ ;  /* 0x0000001e10127c10 */ /* 0x000fc6000ff1e0ff */
[----:B0-----:R0:W5:Y:S01]  /*06b0*/  LDG.E R13, desc[UR14][R16.64] ;  /* 0x0000000e100d7981 */ /* 0x001162000c1e1900 */
[----:B------:R-:W-:-:S05]  /*06c0*/  IADD3.X R19, PT, PT, R17, UR31, RZ, P0, !PT ;  /* 0x0000001f11137c10 */ /* 0x000fca00087fe4ff */
[----:B------:R0:W5:Y:S01]  /*06d0*/  LDG.E R12, desc[UR14][R18.64] ;  /* 0x0000000e120c7981 */ /* 0x000162000c1e1900 */
[----:B------:R-:W-:-:S04]  /*06e0*/  LOP3.LUT R4, R14, UR20, RZ, 0xfc, !PT ;  /* 0x000000140e047c12 */ /* 0x000fc8000f8efcff */
[----:B------:R-:W-:Y:S01]  /*06f0*/  ISETP.NE.U32.AND P0, PT, R4, RZ, PT ;  /* 0x000000ff0400720c */ /* 0x000fe20003f05070 */
[----:B------:R-:W-:-:S12]  /*0700*/  BSSY.RECONVERGENT B2, `(.L_x_7) ;  /* 0x000001c000027945 */ /* 0x000fd80003800200 */
[----:B0-----:R-:W-:Y:S05]  /*0710*/  @P0 BRA `(.L_x_8) ;  /* 0x00000000004c0947 */ /* 0x001fea0003800000 */
[----:B------:R-:W0:Y:S01]  /*0720*/  I2F.U32.RP R4, UR5 ;  /* 0x0000000500047d06 */ /* 0x000e220008209000 */
[----:B------:R-:W-:Y:S01]  /*0730*/  IMAD R23, RZ, RZ, -UR5 ;  /* 0x80000005ff177e24 */ /* 0x000fe2000f8e02ff */
[----:B------:R-:W-:-:S06]  /*0740*/  ISETP.NE.U32.AND P2, PT, RZ, UR5, PT ;  /* 0x00000005ff007c0c */ /* 0x000fcc000bf45070 */
[----:B0-----:R-:W0:Y:S02]  /*0750*/  MUFU.RCP R4, R4 ;  /* 0x0000000400047308 */ /* 0x001e240000001000 */
[----:B0-----:R-:W-:-:S06]  /*0760*/  VIADD R20, R4, 0xffffffe ;  /* 0x0ffffffe04147836 */ /* 0x001fcc0000000000 */
[----:B------:R0:W1:Y:S02]  /*0770*/  F2I.FTZ.U32.TRUNC.NTZ R21, R20 ;  /* 0x0000001400157305 */ /* 0x000064000021f000 */
[----:B0-----:R-:W-:Y:S02]  /*0780*/  IMAD.MOV.U32 R20, RZ, RZ, RZ ;  /* 0x000000ffff147224 */ /* 0x001fe400078e00ff */
[----:B-1----:R-:W-:-:S04]  /*0790*/  IMAD R23, R23, R21, RZ ;  /* 0x0000001517177224 */ /* 0x002fc800078e02ff */
        /* <DEDUP_REMOVED lines=11> */
.L_x_8:
[----:B------:R-:W-:Y:S01]  /*0850*/  IMAD.MOV.U32 R34, RZ, RZ, R15 ;  /* 0x000000ffff227224 */ /* 0x000fe200078e000f */
[----:B------:R-:W-:Y:S01]  /*0860*/  MOV R33, R14 ;  /* 0x0000000e00217202 */ /* 0x000fe20000000f00 */
[----:B------:R-:W-:Y:S01]  /*0870*/  IMAD.U32 R32, RZ, RZ, UR5 ;  /* 0x00000005ff207e24 */ /* 0x000fe2000f8e00ff */
[----:B------:R-:W-:Y:S01]  /*0880*/  MOV R4, 0x8b0 ;  /* 0x000008b000047802 */ /* 0x000fe20000000f00 */
[----:B------:R-:W-:-:S07]  /*0890*/  IMAD.U32 R31, RZ, RZ, UR20 ;  /* 0x00000014ff1f7e24 */ /* 0x000fce000f8e00ff */
[----:B-----5:R-:W-:Y:S05]  /*08a0*/  CALL.REL.NOINC `($__internal_0_$__cuda_sm20_div_u64) ;  /* 0x00000014001c7944 */ /* 0x020fea0003c00000 */
[----:B------:R-:W-:-:S07]  /*08b0*/  IMAD.MOV.U32 R22, RZ, RZ, R33 ;  /* 0x000000ffff167224 */ /* 0x000fce00078e0021 */
.L_x_9:
[----:B------:R-:W-:Y:S05]  /*08c0*/  BSYNC.RECONVERGENT B2 ;  /* 0x0000000000027941 */ /* 0x000fea0003800200 */
.L_x_7:
[----:B------:R-:W-:-:S04]  /*08d0*/  LOP3.LUT R22, R22, 0x1, RZ, 0xc0, !PT ;  /* 0x0000000116167812 */ /* 0x000fc800078ec0ff */
[----:B------:R-:W-:-:S04]  /*08e0*/  ISETP.NE.U32.AND P0, PT, R22, 0x1, PT ;  /* 0x000000011600780c */ /* 0x000fc80003f05070 */
[----:B------:R-:W-:-:S04]  /*08f0*/  ISETP.NE.U32.AND.EX P0, PT, RZ, RZ, PT, P0 ;  /* 0x000000ffff00720c */ /* 0x000fc80003f05100 */
[----:B-----5:R-:W-:-:S13]  /*0900*/  ISETP.LE.XOR P0, PT, R13, R12, !P0 ;  /* 0x0000000c0d00720c */ /* 0x020fda0004703a70 */
[----:B------:R0:W-:Y:S04]  /*0910*/  @!P0 STG.E desc[UR14][R16.64], R12 ;  /* 0x0000000c10008986 */ /* 0x0001e8000c10190e */
[----:B------:R1:W-:Y:S01]  /*0920*/  @!P0 STG.E desc[UR14][R18.64], R13 ;  /* 0x0000000d12008986 */ /* 0x0003e2000c10190e */
[----:B------:R-:W-:-:S04]  /*0930*/  ISETP.NE.U32.AND P0, PT, R10, RZ, PT ;  /* 0x000000ff0a00720c */ /* 0x000fc80003f05070 */
[----:B------:R-:W-:Y:S01]  /*0940*/  ISETP.NE.AND.EX P0, PT, RZ, RZ, PT, P0 ;  /* 0x000000ffff00720c */ /* 0x000fe20003f05300 */
[----:B0-----:R-:W-:Y:S02]  /*0950*/  IMAD.MOV.U32 R12, RZ, RZ, R2 ;  /* 0x000000ffff0c7224 */ /* 0x001fe400078e0002 */
[----:B-1----:R-:W-:-:S10]  /*0960*/  IMAD.MOV.U32 R13, RZ, RZ, R3 ;  /* 0x000000ffff0d7224 */ /* 0x002fd400078e0003 */
[----:B------:R-:W-:Y:S05]  /*0970*/  @!P0 BRA `(.L_x_6) ;  /* 0x0000000400848947 */ /* 0x000fea0003800000 */
[----:B------:R-:W-:-:S04]  /*0980*/  IADD3 R16, P0, PT, R16, UR13, RZ ;  /* 0x0000000d10107c10 */ /* 0x000fc8000ff1e0ff */
[----:B------:R-:W-:Y:S02]  /*0990*/  IADD3.X R17, PT, PT, R17, UR16, RZ, P0, !PT ;  /* 0x0000001011117c10 */ /* 0x000fe400087fe4ff */
[----:B------:R-:W-:-:S03]  /*09a0*/  IADD3 R18, P0, PT, R16, UR30, RZ ;  /* 0x0000001e10127c10 */ /* 0x000fc6000ff1e0ff */
[----:B------:R0:W5:Y:S01]  /*09b0*/  LDG.E R13, desc[UR14][R16.64] ;  /* 0x0000000e100d7981 */ /* 0x000162000c1e1900 */
[----:B------:R-:W-:-:S05]  /*09c0*/  IADD3.X R19, PT, PT, R17, UR31, RZ, P0, !PT ;  /* 0x0000001f11137c10 */ /* 0x000fca00087fe4ff */
[----:B------:R0:W5:Y:S01]  /*09d0*/  LDG.E R12, desc[UR14][R18.64] ;  /* 0x0000000e120c7981 */ /* 0x000162000c1e1900 */
[----:B------:R-:W-:-:S05]  /*09e0*/  IADD3 R15, P0, PT, R15, UR12, RZ ;  /* 0x0000000c0f0f7c10 */ /* 0x000fca000ff1e0ff */
[----:B------:R-:W-:-:S05]  /*09f0*/  IMAD.X R14, RZ, RZ, R14, P0 ;  /* 0x000000ffff0e7224 */ /* 0x000fca00000e060e */
[----:B------:R-:W-:-:S04]  /*0a00*/  LOP3.LUT R4, R14, UR20, RZ, 0xfc, !PT ;  /* 0x000000140e047c12 */ /* 0x000fc8000f8efcff */
[----:B------:R-:W-:Y:S01]  /*0a10*/  ISETP.NE.U32.AND P0, PT, R4, RZ, PT ;  /* 0x000000ff0400720c */ /* 0x000fe20003f05070 */
[----:B------:R-:W-:-:S12]  /*0a20*/  BSSY.RECONVERGENT B2, `(.L_x_10) ;  /* 0x000001c000027945 */ /* 0x000fd80003800200 */
[----:B0-----:R-:W-:Y:S05]  /*0a30*/  @P0 BRA `(.L_x_11) ;  /* 0x00000000004c0947 */ /* 0x001fea0003800000 */
[----:B------:R-:W0:Y:S01]  /*0a40*/  I2F.U32.RP R22, UR5 ;  /* 0x0000000500167d06 */ /* 0x000e220008209000 */
[----:B------:R-:W-:Y:S01]  /*0a50*/  IMAD R23, RZ, RZ, -UR5 ;  /* 0x80000005ff177e24 */ /* 0x000fe2000f8e02ff */
[----:B------:R-:W-:Y:S01]  /*0a60*/  ISETP.NE.U32.AND P2, PT, RZ, UR5, PT ;  /* 0x00000005ff007c0c */ /* 0x000fe2000bf45070 */
[----:B------:R-:W-:-:S05]  /*0a70*/  IMAD.MOV.U32 R20, RZ, RZ, RZ ;  /* 0x000000ffff147224 */ /* 0x000fca00078e00ff */
[----:B0-----:R-:W0:Y:S02]  /*0a80*/  MUFU.RCP R22, R22 ;  /* 0x0000001600167308 */ /* 0x001e240000001000 */
[----:B0-----:R-:W-:-:S06]  /*0a90*/  VIADD R21, R22, 0xffffffe ;  /* 0x0ffffffe16157836 */ /* 0x001fcc0000000000 */
[----:B------:R-:W0:Y:S02]  /*0aa0*/  F2I.FTZ.U32.TRUNC.NTZ R21, R21 ;  /* 0x0000001500157305 */ /* 0x000e24000021f000 */
[----:B0-----:R-:W-:-:S04]  /*0ab0*/  IMAD R23, R23, R21, RZ ;  /* 0x0000001517177224 */ /* 0x001fc800078e02ff */
        /* <DEDUP_REMOVED lines=8> */
[----:B------:R-:W-:Y:S02]  /*0b40*/  @P1 IADD3 R4, PT, PT, R4, 0x1, RZ ;  /* 0x0000000104041810 */ /* 0x000fe40007ffe0ff */
[----:B------:R-:W-:Y:S01]  /*0b50*/  @!P2 LOP3.LUT R4, RZ, UR5, RZ, 0x33, !PT ;  /* 0x00000005ff04ac12 */ /* 0x000fe2000f8e33ff */
[----:B------:R-:W-:Y:S06]  /*0b60*/  BRA `(.L_x_12) ;  /* 0x00000000001c7947 */ /* 0x000fec0003800000 */
.L_x_11:
[----:B------:R-:W-:Y:S01]  /*0b70*/  IMAD.MOV.U32 R34, RZ, RZ, R15 ;  /* 0x000000ffff227224 */ /* 0x000fe200078e000f */
[----:B------:R-:W-:Y:S01]  /*0b80*/  MOV R4, 0xbd0 ;  /* 0x00000bd000047802 */ /* 0x000fe20000000f00 */
[----:B------:R-:W-:Y:S02]  /*0b90*/  IMAD.MOV.U32 R33, RZ, RZ, R14 ;  /* 0x000000ffff217224 */ /* 0x000fe400078e000e */
[----:B------:R-:W-:Y:S02]  /*0ba0*/  IMAD.U32 R32, RZ, RZ, UR5 ;  /* 0x00000005ff207e24 */ /* 0x000fe4000f8e00ff */
[----:B------:R-:W-:-:S07]  /*0bb0*/  IMAD.U32 R31, RZ, RZ, UR20 ;  /* 0x00000014ff1f7e24 */ /* 0x000fce000f8e00ff */
[----:B-----5:R-:W-:Y:S05]  /*0bc0*/  CALL.REL.NOINC `($__internal_0_$__cuda_sm20_div_u64) ;  /* 0x0000001000547944 */ /* 0x020fea0003c00000 */
[----:B------:R-:W-:-:S07]  /*0bd0*/  IMAD.MOV.U32 R4, RZ, RZ, R33 ;  /* 0x000000ffff047224 */ /* 0x000fce00078e0021 */
.L_x_12:
[----:B------:R-:W-:Y:S05]  /*0be0*/  BSYNC.RECONVERGENT B2 ;  /* 0x0000000000027941 */ /* 0x000fea0003800200 */
.L_x_10:
[----:B------:R-:W-:-:S04]  /*0bf0*/  LOP3.LUT R4, R4, 0x1, RZ, 0xc0, !PT ;  /* 0x0000000104047812 */ /* 0x000fc800078ec0ff */
[----:B------:R-:W-:-:S04]  /*0c00*/  ISETP.NE.U32.AND P0, PT, R4, 0x1, PT ;  /* 0x000000010400780c */ /* 0x000fc80003f05070 */
[----:B------:R-:W-:-:S04]  /*0c10*/  ISETP.NE.U32.AND.EX P0, PT, RZ, RZ, PT, P0 ;  /* 0x000000ffff00720c */ /* 0x000fc80003f05100 */
[----:B-----5:R-:W-:-:S13]  /*0c20*/  ISETP.LE.XOR P0, PT, R13, R12, !P0 ;  /* 0x0000000c0d00720c */ /* 0x020fda0004703a70 */
[----:B------:R0:W-:Y:S04]  /*0c30*/  @!P0 STG.E desc[UR14][R16.64], R12 ;  /* 0x0000000c10008986 */ /* 0x0001e8000c10190e */
[----:B------:R1:W-:Y:S01]  /*0c40*/  @!P0 STG.E desc[UR14][R18.64], R13 ;  /* 0x0000000d12008986 */ /* 0x0003e2000c10190e */
[----:B------:R-:W-:-:S04]  /*0c50*/  ISETP.NE.U32.AND P0, PT, R10, 0x1, PT ;  /* 0x000000010a00780c */ /* 0x000fc80003f05070 */
        /* <DEDUP_REMOVED lines=29> */
[----:B------:R-:W-:Y:S01]  /*0e30*/  @P0 IADD3 R14, PT, PT, R14, -UR5, RZ ;  /* 0x800000050e0e0c10 */ /* 0x000fe2000fffe0ff */
[----:B------:R-:W-:-:S03]  /*0e40*/  @P0 VIADD R4, R4, 0x1 ;  /* 0x0000000104040836 */ /* 0x000fc60000000000 */
[----:B------:R-:W-:-:S13]  /*0e50*/  ISETP.GE.U32.AND P1, PT, R14, UR5, PT ;  /* 0x000000050e007c0c */ /* 0x000fda000bf26070 */
[----:B------:R-:W-:Y:S01]  /*0e60*/  @P1 VIADD R4, R4, 0x1 ;  /* 0x0000000104041836 */ /* 0x000fe20000000000 */
[----:B------:R-:W-:Y:S01]  /*0e70*/  @!P2 LOP3.LUT R4, RZ, UR5, RZ, 0x33, !PT ;  /* 0x00000005ff04ac12 */ /* 0x000fe2000f8e33ff */
[----:B------:R-:W-:Y:S06]  /*0e80*/  BRA `(.L_x_15) ;  /* 0x0000000000147947 */ /* 0x000fec0003800000 */
.L_x_14:
[----:B------:R-:W-:Y:S01]  /*0e90*/  IMAD.U32 R32, RZ, RZ, UR5 ;  /* 0x00000005ff207e24 */ /* 0x000fe2000f8e00ff */
[----:B------:R-:W-:Y:S01]  /*0ea0*/  MOV R4, 0xed0 ;  /* 0x00000ed000047802 */ /* 0x000fe20000000f00 */
[----:B------:R-:W-:-:S07]  /*0eb0*/  IMAD.U32 R31, RZ, RZ, UR20 ;  /* 0x00000014ff1f7e24 */ /* 0x000fce000f8e00ff */
[----:B-----5:R-:W-:Y:S05]  /*0ec0*/  CALL.REL.NOINC `($__internal_0_$__cuda_sm20_div_u64) ;  /* 0x0000000c00947944 */ /* 0x020fea0003c00000 */
[----:B------:R-:W-:-:S07]  /*0ed0*/  IMAD.MOV.U32 R4, RZ, RZ, R33 ;  /* 0x000000ffff047224 */ /* 0x000fce00078e0021 */
.L_x_15:
[----:B------:R-:W-:Y:S05]  /*0ee0*/  BSYNC.RECONVERGENT B2 ;  /* 0x0000000000027941 */ /* 0x000fea0003800200 */
.L_x_13:
[----:B------:R-:W-:-:S04]  /*0ef0*/  LOP3.LUT R4, R4, 0x1, RZ, 0xc0, !PT ;  /* 0x0000000104047812 */ /* 0x000fc800078ec0ff */
[----:B------:R-:W-:-:S04]  /*0f00*/  ISETP.NE.U32.AND P0, PT, R4, 0x1, PT ;  /* 0x000000010400780c */ /* 0x000fc80003f05070 */
[----:B------:R-:W-:-:S04]  /*0f10*/  ISETP.NE.U32.AND.EX P0, PT, RZ, RZ, PT, P0 ;  /* 0x000000ffff00720c */ /* 0x000fc80003f05100 */
[----:B-----5:R-:W-:-:S13]  /*0f20*/  ISETP.LE.XOR P0, PT, R13, R12, !P0 ;  /* 0x0000000c0d00720c */ /* 0x020fda0004703a70 */
[----:B------:R0:W-:Y:S04]  /*0f30*/  @!P0 STG.E desc[UR14][R18.64], R12 ;  /* 0x0000000c12008986 */ /* 0x0001e8000c10190e */
[----:B------:R1:W-:Y:S01]  /*0f40*/  @!P0 STG.E desc[UR14][R16.64], R13 ;  /* 0x0000000d10008986 */ /* 0x0003e2000c10190e */
[--C-:B0-----:R-:W-:Y:S02]  /*0f50*/  IMAD.MOV.U32 R12, RZ, RZ, R7.reuse ;  /* 0x000000ffff0c7224 */ /* 0x101fe400078e0007 */
[----:B------:R-:W-:Y:S02]  /*0f60*/  @!P0 IMAD.MOV.U32 R12, RZ, RZ, R7 ;  /* 0x000000ffff0c8224 */ /* 0x000fe400078e0007 */
[--C-:B-1----:R-:W-:Y:S02]  /*0f70*/  IMAD.MOV.U32 R13, RZ, RZ, R11.reuse ;  /* 0x000000ffff0d7224 */ /* 0x102fe400078e000b */
[----:B------:R-:W-:-:S07]  /*0f80*/  @!P0 IMAD.MOV.U32 R13, RZ, RZ, R11 ;  /* 0x000000ffff0d8224 */ /* 0x000fce00078e000b */
.L_x_6:
[----:B0-----:R-:W-:Y:S05]  /*0f90*/  BSYNC.RECONVERGENT B1 ;  /* 0x0000000000017941 */ /* 0x001fea0003800200 */
.L_x_5:
[----:B------:R-:W-:-:S04]  /*0fa0*/  ISETP.GE.U32.AND P0, PT, R6, 0x3, PT ;  /* 0x000000030600780c */ /* 0x000fc80003f06070 */
[----:B------:R-:W-:-:S13]  /*0fb0*/  ISETP.GE.U32.AND.EX P0, PT, R9, RZ, PT, P0 ;  /* 0x000000ff0900720c */ /* 0x000fda0003f06100 */
[----:B------:R-:W-:Y:S05]  /*0fc0*/  @!P0 BRA `(.L_x_4) ;  /* 0x0000000c00348947 */ /* 0x000fea0003800000 */
[----:B------:R-:W0:Y:S01]  /*0fd0*/  LDCU.64 UR32, c[0x0][0x380] ;  /* 0x00007000ff2077ac */ /* 0x000e220008000a00 */
[----:B------:R-:W-:Y:S01]  /*0fe0*/  IADD3 R17, P0, PT, R12, UR10, RZ ;  /* 0x0000000a0c117c10 */ /* 0x000fe2000ff1e0ff */
[----:B------:R-:W-:Y:S01]  /*0ff0*/  IMAD.U32 R16, RZ, RZ, UR12 ;  /* 0x0000000cff107e24 */ /* 0x000fe2000f8e00ff */
[----:B------:R-:W-:Y:S01]  /*1000*/  MOV R15, UR12 ;  /* 0x0000000c000f7c02 */ /* 0x000fe20008000f00 */
[----:B------:R-:W-:Y:S01]  /*1010*/  IMAD.U32 R18, RZ, RZ, UR10 ;  /* 0x0000000aff127e24 */ /* 0x000fe2000f8e00ff */
[----:B------:R-:W-:Y:S01]  /*1020*/  IADD3.X R4, PT, PT, R13, UR11, RZ, P0, !PT ;  /* 0x0000000b0d047c10 */ /* 0x000fe200087fe4ff */
[----:B------:R-:W-:Y:S01]  /*1030*/  IMAD.U32 R19, RZ, RZ, UR11 ;  /* 0x0000000bff137e24 */ /* 0x000fe2000f8e00ff */
[----:B------:R-:W-:Y:S01]  /*1040*/  IADD3 R15, P0, PT, R15, UR10, RZ ;  /* 0x0000000a0f0f7c10 */ /* 0x000fe2000ff1e0ff */
[----:B------:R-:W-:Y:S01]  /*1050*/  IMAD.U32 R21, RZ, RZ, UR12 ;  /* 0x0000000cff157e24 */ /* 0x000fe2000f8e00ff */
[----:B------:R-:W-:Y:S01]  /*1060*/  LEA R16, P1, R16, UR10, 0x1 ;  /* 0x0000000a10107c11 */ /* 0x000fe2000f8208ff */
[----:B------:R-:W-:Y:S01]  /*1070*/  IMAD.U32 R28, RZ, RZ, UR12 ;  /* 0x0000000cff1c7e24 */ /* 0x000fe2000f8e00ff */
[----:B------:R-:W-:Y:S01]  /*1080*/  UMOV UR4, URZ ;  /* 0x000000ff00047c82 */ /* 0x000fe20008000000 */
[----:B------:R-:W-:-:S03]  /*1090*/  IMAD.WIDE.U32 R18, R21, 0x3, R18 ;  /* 0x0000000315127825 */ /* 0x000fc600078e0012 */
[----:B------:R-:W-:Y:S01]  /*10a0*/  LEA.HI.X R28, R28, UR11, RZ, 0x1, P1 ;  /* 0x0000000b1c1c7c11 */ /* 0x000fe200088f0cff */
[----:B------:R-:W-:Y:S01]  /*10b0*/  IMAD.X R29, RZ, RZ, UR11, P0 ;  /* 0x0000000bff1d7e24 */ /* 0x000fe200080e06ff */
[----:B0-----:R-:W-:Y:S01]  /*10c0*/  LEA R14, P2, R17, UR32, 0x2 ;  /* 0x00000020110e7c11 */ /* 0x001fe2000f8410ff */
[----:B------:R-:W-:-:S03]  /*10d0*/  VIADD R30, R19, UR4 ;  /* 0x00000004131e7c36 */ /* 0x000fc60008000000 */
[----:B------:R-:W-:-:S09]  /*10e0*/  LEA.HI.X R17, R17, UR33, R4, 0x2, P2 ;  /* 0x0000002111117c11 */ /* 0x000fd200090f1404 */
.L_x_28:
[----:B------:R-:W-:Y:S01]  /*10f0*/  IADD3 R22, P0, PT, R14, UR30, RZ ;  /* 0x0000001e0e167c10 */ /* 0x000fe2000ff1e0ff */
[----:B------:R-:W-:Y:S02]  /*1100*/  IMAD.MOV.U32 R24, RZ, RZ, R14 ;  /* 0x000000ffff187224 */ /* 0x000fe400078e000e */
[----:B------:R-:W-:Y:S01]  /*1110*/  IMAD.MOV.U32 R25, RZ, RZ, R17 ;  /* 0x000000ffff197224 */ /* 0x000fe200078e0011 */
[----:B------:R-:W-:-:S04]  /*1120*/  IADD3.X R23, PT, PT, R17, UR31, RZ, P0, !PT ;  /* 0x0000001f11177c10 */ /* 0x000fc800087fe4ff */
[----:B------:R0:W5:Y:S04]  /*1130*/  LDG.E R21, desc[UR14][R24.64] ;  /* 0x0000000e18157981 */ /* 0x000168000c1e1900 */
[----:B------:R0:W5:Y:S01]  /*1140*/  LDG.E R20, desc[UR14][R22.64] ;  /* 0x0000000e16147981 */ /* 0x000162000c1e1900 */
[----:B------:R-:W-:Y:S01]  /*1150*/  IADD3 R34, P0, PT, R12, UR10, RZ ;  /* 0x0000000a0c227c10 */ /* 0x000fe2000ff1e0ff */
[----:B------:R-:W-:Y:S03]  /*1160*/  BSSY.RECONVERGENT B1, `(.L_x_16) ;  /* 0x000001d000017945 */ /* 0x000fe60003800200 */
[----:B------:R-:W-:-:S04]  /*1170*/  IADD3.X R33, PT, PT, R13, UR11, RZ, P0, !PT ;  /* 0x0000000b0d217c10 */ /* 0x000fc800087fe4ff */
[----:B------:R-:W-:-:S04]  /*1180*/  LOP3.LUT R4, R33, UR20, RZ, 0xfc, !PT ;  /* 0x0000001421047c12 */ /* 0x000fc8000f8efcff */
[----:B------:R-:W-:-:S13]  /*1190*/  ISETP.NE.U32.AND P0, PT, R4, RZ, PT ;  /* 0x000000ff0400720c */ /* 0x000fda0003f05070 */
        /* <DEDUP_REMOVED lines=20> */
.L_x_17:
[----:B------:R-:W-:Y:S01]  /*12e0*/  IMAD.U32 R32, RZ, RZ, UR5 ;  /* 0x00000005ff207e24 */ /* 0x000fe2000f8e00ff */
[----:B------:R-:W-:Y:S01]  /*12f0*/  MOV R4, 0x1320 ;  /* 0x0000132000047802 */ /* 0x000fe20000000f00 */
[----:B------:R-:W-:-:S07]  /*1300*/  IMAD.U32 R31, RZ, RZ, UR20 ;  /* 0x00000014ff1f7e24 */ /* 0x000fce000f8e00ff */
[----:B-----5:R-:W-:Y:S05]  /*1310*/  CALL.REL.NOINC `($__internal_0_$__cuda_sm20_div_u64) ;  /* 0x0000000800807944 */ /* 0x020fea0003c00000 */
[----:B------:R-:W-:-:S07]  /*1320*/  IMAD.MOV.U32 R4, RZ, RZ, R33 ;  /* 0x000000ffff047224 */ /* 0x000fce00078e0021 */
.L_x_18:
[----:B------:R-:W-:Y:S05]  /*1330*/  BSYNC.RECONVERGENT B1 ;  /* 0x0000000000017941 */ /* 0x000fea0003800200 */
.L_x_16:
[----:B------:R-:W-:Y:S02]  /*1340*/  LOP3.LUT R4, R4, 0x1, RZ, 0xc0, !PT ;  /* 0x0000000104047812 */ /* 0x000fe400078ec0ff */
[----:B------:R-:W-:Y:S02]  /*1350*/  IADD3 R40, P1, PT, R14, UR13, RZ ;  /* 0x0000000d0e287c10 */ /* 0x000fe4000ff3e0ff */
[----:B------:R-:W-:Y:S02]  /*1360*/  ISETP.NE.U32.AND P0, PT, R4, 0x1, PT ;  /* 0x000000010400780c */ /* 0x000fe40003f05070 */
[----:B------:R-:W-:Y:S02]  /*1370*/  IADD3 R24, P2, PT, R14, UR21, RZ ;  /* 0x000000150e187c10 */ /* 0x000fe4000ff5e0ff */
[----:B------:R-:W-:Y:S02]  /*1380*/  ISETP.NE.U32.AND.EX P0, PT, RZ, RZ, PT, P0 ;  /* 0x000000ffff00720c */ /* 0x000fe40003f05100 */
[----:B------:R-:W-:-:S02]  /*1390*/  IADD3.X R41, PT, PT, R17, UR16, RZ, P1, !PT ;  /* 0x0000001011297c10 */ /* 0x000fc40008ffe4ff */
[----:B-----5:R-:W-:Y:S02]  /*13a0*/  ISETP.LE.XOR P0, PT, R21, R20, !P0 ;  /* 0x000000141500720c */ /* 0x020fe40004703a70 */
[----:B------:R-:W-:-:S11]  /*13b0*/  IADD3.X R25, PT, PT, R17, UR22, RZ, P2, !PT ;  /* 0x0000001611197c10 */ /* 0x000fd600097fe4ff */
[----:B------:R-:W-:Y:S02]  /*13c0*/  @!P0 IMAD.MOV.U32 R26, RZ, RZ, R14 ;  /* 0x000000ffff1a8224 */ /* 0x000fe400078e000e */
[----:B------:R-:W-:-:S05]  /*13d0*/  @!P0 IMAD.MOV.U32 R27, RZ, RZ, R17 ;  /* 0x000000ffff1b8224 */ /* 0x000fca00078e0011 */
[----:B------:R0:W-:Y:S04]  /*13e0*/  @!P0 STG.E desc[UR14][R26.64], R20 ;  /* 0x000000141a008986 */ /* 0x0001e8000c10190e */
[----:B------:R1:W-:Y:S04]  /*13f0*/  @!P0 STG.E desc[UR14][R22.64], R21 ;  /* 0x0000001516008986 */ /* 0x0003e8000c10190e */
[----:B0-----:R1:W5:Y:S04]  /*1400*/  LDG.E R26, desc[UR14][R40.64] ;  /* 0x0000000e281a7981 */ /* 0x001368000c1e1900 */
[----:B------:R1:W5:Y:S01]  /*1410*/  LDG.E R27, desc[UR14][R24.64] ;  /* 0x0000000e181b7981 */ /* 0x000362000c1e1900 */
[----:B------:R-:W-:Y:S01]  /*1420*/  IADD3 R34, P0, PT, R12, R15, RZ ;  /* 0x0000000f0c227210 */ /* 0x000fe20007f1e0ff */
[----:B------:R-:W-:Y:S04]  /*1430*/  BSSY.RECONVERGENT B1, `(.L_x_19) ;  /* 0x000001d000017945 */ /* 0x000fe80003800200 */
[----:B------:R-:W-:-:S05]  /*1440*/  IMAD.X R33, R13, 0x1, R29, P0 ;  /* 0x000000010d217824 */ /* 0x000fca00000e061d */
[----:B------:R-:W-:-:S04]  /*1450*/  LOP3.LUT R4, R33, UR20, RZ, 0xfc, !PT ;  /* 0x0000001421047c12 */ /* 0x000fc8000f8efcff */
[----:B------:R-:W-:-:S13]  /*1460*/  ISETP.NE.U32.AND P0, PT, R4, RZ, PT ;  /* 0x000000ff0400720c */ /* 0x000fda0003f05070 */
[----:B-1----:R-:W-:Y:S05]  /*1470*/  @P0 BRA `(.L_x_20) ;  /* 0x00000000004c0947 */ /* 0x002fea0003800000 */
        /* <DEDUP_REMOVED lines=19> */
.L_x_20:
[----:B------:R-:W-:Y:S01]  /*15b0*/  IMAD.U32 R32, RZ, RZ, UR5 ;  /* 0x00000005ff207e24 */ /* 0x000fe2000f8e00ff */
[----:B------:R-:W-:Y:S01]  /*15c0*/  MOV R4, 0x15f0 ;  /* 0x000015f000047802 */ /* 0x000fe20000000f00 */
[----:B------:R-:W-:-:S07]  /*15d0*/  IMAD.U32 R31, RZ, RZ, UR20 ;  /* 0x00000014ff1f7e24 */ /* 0x000fce000f8e00ff */
[----:B-----5:R-:W-:Y:S05]  /*15e0*/  CALL.REL.NOINC `($__internal_0_$__cuda_sm20_div_u64) ;  /* 0x0000000400cc7944 */ /* 0x020fea0003c00000 */
[----:B------:R-:W-:-:S07]  /*15f0*/  IMAD.MOV.U32 R4, RZ, RZ, R33 ;  /* 0x000000ffff047224 */ /* 0x000fce00078e0021 */
.L_x_21:
[----:B------:R-:W-:Y:S05]  /*1600*/  BSYNC.RECONVERGENT B1 ;  /* 0x0000000000017941 */ /* 0x000fea0003800200 */
.L_x_19:
        /* <DEDUP_REMOVED lines=8> */
[----:B------:R0:W-:Y:S04]  /*1690*/  @!P0 STG.E desc[UR14][R40.64], R27 ;  /* 0x0000001b28008986 */ /* 0x0001e8000c10190e */
[----:B------:R1:W-:Y:S04]  /*16a0*/  @!P0 STG.E desc[UR14][R24.64], R26 ;  /* 0x0000001a18008986 */ /* 0x0003e8000c10190e */
[----:B------:R1:W5:Y:S04]  /*16b0*/  LDG.E R39, desc[UR14][R20.64] ;  /* 0x0000000e14277981 */ /* 0x000368000c1e1900 */
[----:B0-----:R1:W5:Y:S01]  /*16c0*/  LDG.E R40, desc[UR14][R22.64] ;  /* 0x0000000e16287981 */ /* 0x001362000c1e1900 */
        /* <DEDUP_REMOVED lines=25> */
.L_x_23:
[----:B------:R-:W-:Y:S01]  /*1860*/  IMAD.U32 R32, RZ, RZ, UR5 ;  /* 0x00000005ff207e24 */ /* 0x000fe2000f8e00ff */
[----:B------:R-:W-:Y:S02]  /*1870*/  MOV R31, UR20 ;  /* 0x00000014001f7c02 */ /* 0x000fe40008000f00 */
[----:B------:R-:W-:-:S07]  /*1880*/  MOV R4, 0x18a0 ;  /* 0x000018a000047802 */ /* 0x000fce0000000f00 */
[----:B-----5:R-:W-:Y:S05]  /*1890*/  CALL.REL.NOINC `($__internal_0_$__cuda_sm20_div_u64) ;  /* 0x0000000400207944 */ /* 0x020fea0003c00000 */
[----:B------:R-:W-:-:S07]  /*18a0*/  IMAD.MOV.U32 R4, RZ, RZ, R33 ;  /* 0x000000ffff047224 */ /* 0x000fce00078e0021 */
.L_x_24:
[----:B------:R-:W-:Y:S05]  /*18b0*/  BSYNC.RECONVERGENT B1 ;  /* 0x0000000000017941 */ /* 0x000fea0003800200 */
.L_x_22:
[----:B------:R-:W-:Y:S01]  /*18c0*/  LOP3.LUT R4, R4, 0x1, RZ, 0xc0, !PT ;  /* 0x0000000104047812 */ /* 0x000fe200078ec0ff */
[----:B------:R-:W-:Y:S01]  /*18d0*/  IMAD.U32 R27, RZ, RZ, UR12 ;  /* 0x0000000cff1b7e24 */ /* 0x000fe2000f8e00ff */
[----:B------:R-:W-:Y:S01]  /*18e0*/  UMOV UR4, URZ ;  /* 0x000000ff00047c82 */ /* 0x000fe20008000000 */
[----:B------:R-:W-:Y:S01]  /*18f0*/  IMAD.MOV.U32 R24, RZ, RZ, R14 ;  /* 0x000000ffff187224 */ /* 0x000fe200078e000e */
[----:B------:R-:W-:Y:S01]  /*1900*/  ISETP.NE.U32.AND P0, PT, R4, 0x1, PT ;  /* 0x000000010400780c */ /* 0x000fe20003f05070 */
[----:B------:R-:W-:-:S03]  /*1910*/  IMAD.MOV.U32 R25, RZ, RZ, R17 ;  /* 0x000000ffff197224 */ /* 0x000fc600078e0011 */
[----:B------:R-:W-:Y:S01]  /*1920*/  ISETP.NE.U32.AND.EX P0, PT, RZ, RZ, PT, P0 ;  /* 0x000000ffff00720c */ /* 0x000fe20003f05100 */
[----:B------:R-:W-:Y:S01]  /*1930*/  IMAD.WIDE.U32 R26, R27, 0xc, R24 ;  /* 0x0000000c1b1a7825 */ /* 0x000fe200078e0018 */
[----:B------:R-:W-:Y:S02]  /*1940*/  IADD3 R24, P1, PT, R14, UR28, RZ ;  /* 0x0000001c0e187c10 */ /* 0x000fe4000ff3e0ff */
[----:B-----5:R-:W-:Y:S01]  /*1950*/  ISETP.LE.XOR P0, PT, R39, R40, !P0 ;  /* 0x000000282700720c */ /* 0x020fe20004703a70 */
[----:B------:R-:W-:Y:S01]  /*1960*/  VIADD R27, R27, UR4 ;  /* 0x000000041b1b7c36 */ /* 0x000fe20008000000 */
[----:B------:R-:W-:-:S11]  /*1970*/  IADD3.X R25, PT, PT, R17, UR9, RZ, P1, !PT ;  /* 0x0000000911197c10 */ /* 0x000fd60008ffe4ff */
        /* <DEDUP_REMOVED lines=29> */
.L_x_26:
[----:B------:R-:W-:Y:S01]  /*1b50*/  IMAD.U32 R32, RZ, RZ, UR5 ;  /* 0x00000005ff207e24 */ /* 0x000fe2000f8e00ff */
[----:B------:R-:W-:Y:S01]  /*1b60*/  MOV R4, 0x1b90 ;  /* 0x00001b9000047802 */ /* 0x000fe20000000f00 */
[----:B------:R-:W-:-:S07]  /*1b70*/  IMAD.U32 R31, RZ, RZ, UR20 ;  /* 0x00000014ff1f7e24 */ /* 0x000fce000f8e00ff */
[----:B-----5:R-:W-:Y:S05]  /*1b80*/  CALL.REL.NOINC `($__internal_0_$__cuda_sm20_div_u64) ;  /* 0x0000000000647944 */ /* 0x020fea0003c00000 */
[----:B------:R-:W-:-:S07]  /*1b90*/  IMAD.MOV.U32 R4, RZ, RZ, R33 ;  /* 0x000000ffff047224 */ /* 0x000fce00078e0021 */
.L_x_27:
[----:B------:R-:W-:Y:S05]  /*1ba0*/  BSYNC.RECONVERGENT B1 ;  /* 0x0000000000017941 */ /* 0x000fea0003800200 */
.L_x_25:
[----:B------:R-:W-:Y:S01]  /*1bb0*/  LOP3.LUT R4, R4, 0x1, RZ, 0xc0, !PT ;  /* 0x0000000104047812 */ /* 0x000fe200078ec0ff */
[----:B------:R-:W-:-:S03]  /*1bc0*/  IMAD.U32 R23, RZ, RZ, UR12 ;  /* 0x0000000cff177e24 */ /* 0x000fc6000f8e00ff */
[----:B------:R-:W-:Y:S01]  /*1bd0*/  ISETP.NE.U32.AND P0, PT, R4, 0x1, PT ;  /* 0x000000010400780c */ /* 0x000fe20003f05070 */
[----:B------:R-:W-:Y:S01]  /*1be0*/  IMAD.U32 R4, RZ, RZ, UR12 ;  /* 0x0000000cff047e24 */ /* 0x000fe2000f8e00ff */
[----:B------:R-:W-:Y:S02]  /*1bf0*/  LEA R14, P1, R23, R14, 0x4 ;  /* 0x0000000e170e7211 */ /* 0x000fe400078220ff */
[----:B------:R-:W-:Y:S02]  /*1c00*/  ISETP.NE.U32.AND.EX P0, PT, RZ, RZ, PT, P0 ;  /* 0x000000ffff00720c */ /* 0x000fe40003f05100 */
[----:B------:R-:W-:Y:S02]  /*1c10*/  LEA.HI.X R17, R4, R17, RZ, 0x4, P1 ;  /* 0x0000001104117211 */ /* 0x000fe400008f24ff */
[----:B-----5:R-:W-:-:S13]  /*1c20*/  ISETP.LE.XOR P0, PT, R20, R21, !P0 ;  /* 0x000000151400720c */ /* 0x020fda0004703a70 */
[----:B------:R1:W-:Y:S04]  /*1c30*/  @!P0 STG.E desc[UR14][R26.64], R21 ;  /* 0x000000151a008986 */ /* 0x0003e8000c10190e */
[----:B------:R1:W-:Y:S01]  /*1c40*/  @!P0 STG.E desc[UR14][R24.64], R20 ;  /* 0x0000001418008986 */ /* 0x0003e2000c10190e */
[----:B------:R-:W-:-:S04]  /*1c50*/  IADD3 R12, P0, PT, R12, UR13, RZ ;  /* 0x0000000d0c0c7c10 */ /* 0x000fc8000ff1e0ff */
[----:B------:R-:W-:Y:S02]  /*1c60*/  IADD3.X R13, PT, PT, R13, UR16, RZ, P0, !PT ;  /* 0x000000100d0d7c10 */ /* 0x000fe400087fe4ff */
[----:B------:R-:W-:-:S04]  /*1c70*/  ISETP.GE.U32.AND P0, PT, R12, UR25, PT ;  /* 0x000000190c007c0c */ /* 0x000fc8000bf06070 */
[----:B------:R-:W-:-:S13]  /*1c80*/  ISETP.GE.U32.AND.EX P0, PT, R13, UR26, PT, P0 ;  /* 0x0000001a0d007c0c */ /* 0x000fda000bf06100 */
[----:B-1----:R-:W-:Y:S05]  /*1c90*/  @!P0 BRA `(.L_x_28) ;  /* 0xfffffff400148947 */ /* 0x002fea000383ffff */
.L_x_4:
[----:B0-----:R-:W-:Y:S05]  /*1ca0*/  BSYNC.RECONVERGENT B0 ;  /* 0x0000000000007941 */ /* 0x001fea0003800200 */
.L_x_3:
[----:B------:R-:W0:Y:S01]  /*1cb0*/  LDCU UR4, c[0x0][0x38c] ;  /* 0x00007180ff0477ac */ /* 0x000e220008000800 */
[----:B------:R-:W-:-:S04]  /*1cc0*/  UIADD3 UR10, UP0, UPT, UR10, UR6, URZ ;  /* 0x000000060a0a7290 */ /* 0x000fc8000ff1e0ff */
[----:B------:R-:W-:Y:S02]  /*1cd0*/  UIADD3.X UR11, UPT, UPT, UR11, UR8, URZ, UP0, !UPT ;  /* 0x000000080b0b7290 */ /* 0x000fe400087fe4ff */
[----:B0-----:R-:W-:-:S04]  /*1ce0*/  UISETP.GE.U32.AND UP0, UPT, UR10, UR4, UPT ;  /* 0x000000040a00728c */ /* 0x001fc8000bf06070 */
[----:B------:R-:W-:-:S09]  /*1cf0*/  UISETP.GE.U32.AND.EX UP0, UPT, UR11, UR19, UPT, UP0 ;  /* 0x000000130b00728c */ /* 0x000fd2000bf06100 */
[----:B------:R-:W-:Y:S05]  /*1d00*/  BRA.U !UP0, `(.L_x_29) ;  /* 0xffffffe908247547 */ /* 0x000fea000b83ffff */
[----:B------:R-:W-:Y:S05]  /*1d10*/  EXIT ;  /* 0x000000000000794d */ /* 0x000fea0003800000 */
        .weak           $__internal_0_$__cuda_sm20_div_u64
        .type           $__internal_0_$__cuda_sm20_div_u64,@function
        .size           $__internal_0_$__cuda_sm20_div_u64,(.L_x_51 - $__internal_0_$__cuda_sm20_div_u64)
$__internal_0_$__cuda_sm20_div_u64:
[----:B------:R-:W-:Y:S02]  /*1d20*/  IMAD.MOV.U32 R36, RZ, RZ, R32 ;  /* 0x000000ffff247224 */ /* 0x000fe400078e0020 */
[----:B------:R-:W-:-:S04]  /*1d30*/  IMAD.MOV.U32 R37, RZ, RZ, R31 ;  /* 0x000000ffff257224 */ /* 0x000fc800078e001f */
[----:B------:R-:W0:Y:S08]  /*1d40*/  I2F.U64.RP R35, R36 ;  /* 0x0000002400237312 */ /* 0x000e300000309000 */
[----:B0-----:R-:W0:Y:S02]  /*1d50*/  MUFU.RCP R35, R35 ;  /* 0x0000002300237308 */ /* 0x001e240000001000 */
[----:B0-----:R-:W-:-:S06]  /*1d60*/  VIADD R35, R35, 0x1ffffffe ;  /* 0x1ffffffe23237836 */ /* 0x001fcc0000000000 */
[----:B------:R-:W0:Y:S02]  /*1d70*/  F2I.U64.TRUNC R42, R35 ;  /* 0x00000023002a7311 */ /* 0x000e24000020d800 */
[----:B0-----:R-:W-:-:S04]  /*1d80*/  IMAD.WIDE.U32 R36, R42, R32, RZ ;  /* 0x000000202a247225 */ /* 0x001fc800078e00ff */
[C---:B------:R-:W-:Y:S01]  /*1d90*/  IMAD R35, R42.reuse, R31, R37 ;  /* 0x0000001f2a237224 */ /* 0x040fe200078e0225 */
[----:B------:R-:W-:Y:S01]  /*1da0*/  IADD3 R36, P0, PT, RZ, -R36, RZ ;  /* 0x80000024ff247210 */ /* 0x000fe20007f1e0ff */
[----:B------:R-:W-:Y:S02]  /*1db0*/  IMAD.MOV.U32 R45, RZ, RZ, R42 ;  /* 0x000000ffff2d7224 */ /* 0x000fe400078e002a */
[----:B------:R-:W-:Y:S02]  /*1dc0*/  IMAD R35, R43, R32, R35 ;  /* 0x000000202b237224 */ /* 0x000fe400078e0223 */
[----:B------:R-:W-:-:S04]  /*1dd0*/  IMAD.HI.U32 R44, R42, R36, RZ ;  /* 0x000000242a2c7227 */ /* 0x000fc800078e00ff */
[----:B------:R-:W-:-:S04]  /*1de0*/  IMAD.X R35, RZ, RZ, ~R35, P0 ;  /* 0x000000ffff237224 */ /* 0x000fc800000e0e23 */
[----:B------:R-:W-:-:S04]  /*1df0*/  IMAD.WIDE.U32 R44, P0, R42, R35, R44 ;  /* 0x000000232a2c7225 */ /* 0x000fc8000780002c */
[----:B------:R-:W-:-:S04]  /*1e00*/  IMAD.HI.U32 R37, R43, R35, RZ ;  /* 0x000000232b257227 */ /* 0x000fc800078e00ff */
[----:B------:R-:W-:-:S04]  /*1e10*/  IMAD.HI.U32 R36, P1, R43, R36, R44 ;  /* 0x000000242b247227 */ /* 0x000fc8000782002c */
[----:B------:R-:W-:Y:S02]  /*1e20*/  IMAD R35, R43, R35, RZ ;  /* 0x000000232b237224 */ /* 0x000fe400078e02ff */
[----:B------:R-:W-:-:S03]  /*1e30*/  IMAD.X R37, R37, 0x1, R43, P0 ;  /* 0x0000000125257824 */ /* 0x000fc600000e062b */
[----:B------:R-:W-:-:S04]  /*1e40*/  IADD3 R43, P0, PT, R35, R36, RZ ;  /* 0x00000024232b7210 */ /* 0x000fc80007f1e0ff */
[----:B------:R-:W-:Y:S01]  /*1e50*/  IADD3.X R35, PT, PT, RZ, RZ, R37, P0, P1 ;  /* 0x000000ffff237210 */ /* 0x000fe200007e2425 */
[----:B------:R-:W-:-:S04]  /*1e60*/  IMAD.WIDE.U32 R44, R43, R32, RZ ;  /* 0x000000202b2c7225 */ /* 0x000fc800078e00ff */
[----:B------:R-:W-:Y:S01]  /*1e70*/  IMAD R36, R43, R31, R45 ;  /* 0x0000001f2b247224 */ /* 0x000fe200078e022d */
[----:B------:R-:W-:-:S03]  /*1e80*/  IADD3 R37, P0, PT, RZ, -R44, RZ ;  /* 0x8000002cff257210 */ /* 0x000fc60007f1e0ff */
[----:B------:R-:W-:Y:S02]  /*1e90*/  IMAD R36, R35, R32, R36 ;  /* 0x0000002023247224 */ /* 0x000fe400078e0224 */
[----:B------:R-:W-:-:S03]  /*1ea0*/  IMAD.HI.U32 R42, R43, R37, RZ ;  /* 0x000000252b2a7227 */ /* 0x000fc600078e00ff */
[----:B------:R-:W-:-:S05]  /*1eb0*/  IADD3.X R36, PT, PT, RZ, ~R36, RZ, P0, !PT ;  /* 0x80000024ff247210 */ /* 0x000fca00007fe4ff */
[----:B------:R-:W-:-:S04]  /*1ec0*/  IMAD.WIDE.U32 R42, P0, R43, R36, R42 ;  /* 0x000000242b2a7225 */ /* 0x000fc8000780002a */
[----:B------:R-:W-:-:S04]  /*1ed0*/  IMAD.HI.U32 R38, R35, R36, RZ ;  /* 0x0000002423267227 */ /* 0x000fc800078e00ff */
[----:B------:R-:W-:-:S04]  /*1ee0*/  IMAD.HI.U32 R37, P1, R35, R37, R42 ;  /* 0x0000002523257227 */ /* 0x000fc8000782002a */
[----:B------:R-:W-:Y:S02]  /*1ef0*/  IMAD.X R38, R38, 0x1, R35, P0 ;  /* 0x0000000126267824 */ /* 0x000fe400000e0623 */
[----:B------:R-:W-:-:S05]  /*1f00*/  IMAD R35, R35, R36, RZ ;  /* 0x0000002423237224 */ /* 0x000fca00078e02ff */
[----:B------:R-:W-:Y:S01]  /*1f10*/  IADD3 R35, P0, PT, R35, R37, RZ ;  /* 0x0000002523237210 */ /* 0x000fe20007f1e0ff */
[----:B------:R-:W-:-:S03]  /*1f20*/  IMAD.MOV.U32 R37, RZ, RZ, RZ ;  /* 0x000000ffff257224 */ /* 0x000fc600078e00ff */
[----:B------:R-:W-:Y:S01]  /*1f30*/  IADD3.X R38, PT, PT, RZ, RZ, R38, P0, P1 ;  /* 0x000000ffff267210 */ /* 0x000fe200007e2426 */
[----:B------:R-:W-:-:S04]  /*1f40*/  IMAD.HI.U32 R36, R35, R34, RZ ;  /* 0x0000002223247227 */ /* 0x000fc800078e00ff */
[----:B------:R-:W-:-:S04]  /*1f50*/  IMAD.WIDE.U32 R36, R35, R33, R36 ;  /* 0x0000002123247225 */ /* 0x000fc800078e0024 */
[C---:B------:R-:W-:Y:S02]  /*1f60*/  IMAD R35, R38.reuse, R33, RZ ;  /* 0x0000002126237224 */ /* 0x040fe400078e02ff */
[----:B------:R-:W-:-:S04]  /*1f70*/  IMAD.HI.U32 R36, P0, R38, R34, R36 ;  /* 0x0000002226247227 */ /* 0x000fc80007800024 */
[----:B------:R-:W-:Y:S01]  /*1f80*/  IMAD.HI.U32 R38, R38, R33, RZ ;  /* 0x0000002126267227 */ /* 0x000fe200078e00ff */
[----:B------:R-:W-:-:S03]  /*1f90*/  IADD3 R35, P1, PT, R35, R36, RZ ;  /* 0x0000002423237210 */ /* 0x000fc60007f3e0ff */
[----:B------:R-:W-:Y:S01]  /*1fa0*/  IMAD.X R37, RZ, RZ, R38, P0 ;  /* 0x000000ffff257224 */ /* 0x000fe200000e0626 */
[----:B------:R-:W-:Y:S01]  /*1fb0*/  ISETP.NE.U32.AND P0, PT, R32, RZ, PT ;  /* 0x000000ff2000720c */ /* 0x000fe20003f05070 */
[----:B------:R-:W-:-:S03]  /*1fc0*/  IMAD.WIDE.U32 R42, R35, R32, RZ ;  /* 0x00000020232a7225 */ /* 0x000fc600078e00ff */
[----:B------:R-:W-:Y:S01]  /*1fd0*/  ISETP.NE.AND.EX P0, PT, R31, RZ, PT, P0 ;  /* 0x000000ff1f00720c */ /* 0x000fe20003f05300 */
[----:B------:R-:W-:Y:S01]  /*1fe0*/  IMAD R36, R35, R31, R43 ;  /* 0x0000001f23247224 */ /* 0x000fe200078e022b */
[----:B------:R-:W-:Y:S01]  /*1ff0*/  IADD3 R34, P2, PT, -R42, R34, RZ ;  /* 0x000000222a227210 */ /* 0x000fe20007f5e1ff */
[----:B------:R-:W-:-:S04]  /*2000*/  IMAD.X R37, RZ, RZ, R37, P1 ;  /* 0x000000ffff257224 */ /* 0x000fc800008e0625 */
[----:B------:R-:W-:-:S04]  /*2010*/  IMAD R36, R37, R32, R36 ;  /* 0x0000002025247224 */ /* 0x000fc800078e0224 */
[----:B------:R-:W-:Y:S01]  /*2020*/  IMAD.X R33, R33, 0x1, ~R36, P2 ;  /* 0x0000000121217824 */ /* 0x000fe200010e0e24 */
[----:B------:R-:W-:Y:S02]  /*2030*/  ISETP.GE.U32.AND P2, PT, R34, R32, PT ;  /* 0x000000202200720c */ /* 0x000fe40003f46070 */
[----:B------:R-:W-:Y:S02]  /*2040*/  IADD3 R36, P3, PT, -R32, R34, RZ ;  /* 0x0000002220247210 */ /* 0x000fe40007f7e1ff */
[----:B------:R-:W-:-:S04]  /*2050*/  ISETP.GE.U32.AND.EX P2, PT, R33, R31, PT, P2 ;  /* 0x0000001f2100720c */ /* 0x000fc80003f46120 */
[----:B------:R-:W-:-:S04]  /*2060*/  SEL R36, R36, R34, P2 ;  /* 0x0000002224247207 */ /* 0x000fc80001000000 */
[----:B------:R-:W-:Y:S02]  /*2070*/  ISETP.GE.U32.AND P1, PT, R36, R32, PT ;  /* 0x000000202400720c */ /* 0x000fe40003f26070 */
[----:B------:R-:W-:-:S04]  /*2080*/  IADD3 R32, P4, PT, R35, 0x1, RZ ;  /* 0x0000000123207810 */ /* 0x000fc80007f9e0ff */
[----:B------:R-:W-:Y:S01]  /*2090*/  SEL R35, R32, R35, P2 ;  /* 0x0000002320237207 */ /* 0x000fe20001000000 */
[----:B------:R-:W-:Y:S02]  /*20a0*/  IMAD.X R32, R33, 0x1, ~R31, P3 ;  /* 0x0000000121207824 */ /* 0x000fe400018e0e1f */
[----:B------:R-:W-:-:S03]  /*20b0*/  IMAD.X R34, RZ, RZ, R37, P4 ;  /* 0x000000ffff227224 */ /* 0x000fc600020e0625 */
[----:B------:R-:W-:Y:S02]  /*20c0*/  SEL R32, R32, R33, P2 ;  /* 0x0000002120207207 */ /* 0x000fe40001000000 */
[----:B------:R-:W-:Y:S02]  /*20d0*/  SEL R34, R34, R37, P2 ;  /* 0x0000002522227207 */ /* 0x000fe40001000000 */
[----:B------:R-:W-:Y:S02]  /*20e0*/  IADD3 R33, P2, PT, R35, 0x1, RZ ;  /* 0x0000000123217810 */ /* 0x000fe40007f5e0ff */
[----:B------:R-:W-:-:S03]  /*20f0*/  ISETP.GE.U32.AND.EX P1, PT, R32, R31, PT, P1 ;  /* 0x0000001f2000720c */ /* 0x000fc60003f26110 */
[----:B------:R-:W-:Y:S01]  /*2100*/  IMAD.X R32, RZ, RZ, R34, P2 ;  /* 0x000000ffff207224 */ /* 0x000fe200010e0622 */
[----:B------:R-:W-:Y:S01]  /*2110*/  SEL R33, R33, R35, P1 ;  /* 0x0000002321217207 */ /* 0x000fe20000800000 */
[----:B------:R-:W-:-:S03]  /*2120*/  IMAD.MOV.U32 R35, RZ, RZ, 0x0 ;  /* 0x00000000ff237424 */ /* 0x000fc600078e00ff */
[----:B------:R-:W-:Y:S01]  /*2130*/  SEL R32, R32, R34, P1 ;  /* 0x0000002220207207 */ /* 0x000fe20000800000 */
[----:B------:R-:W-:Y:S01]  /*2140*/  IMAD.MOV.U32 R34, RZ, RZ, R4 ;  /* 0x000000ffff227224 */ /* 0x000fe200078e0004 */
[----:B------:R-:W-:Y:S02]  /*2150*/  SEL R33, R33, 0xffffffff, P0 ;  /* 0xffffffff21217807 */ /* 0x000fe40000000000 */
[----:B------:R-:W-:Y:S01]  /*2160*/  SEL R32, R32, 0xffffffff, P0 ;  /* 0xffffffff20207807 */ /* 0x000fe20000000000 */
[----:B------:R-:W-:Y:S06]  /*2170*/  RET.REL.NODEC R34 `(_Z8B_globalPiiii) ;  /* 0xffffffdc22a07950 */ /* 0x000fec0003c3ffff */
.L_x_30:
[----:B------:R-:W-:-:S00]  /*2180*/  BRA `(.L_x_30) ;  /* 0xfffffffc00fc7947 */ /* 0x000fc0000383ffff */
[----:B------:R-:W-:-:S00]  /*2190*/  NOP ;  /* 0x0000000000007918 */ /* 0x000fc00000000000 */
        /* <DEDUP_REMOVED lines=14> */
.L_x_51:


//--------------------- .text._Z8B_sharedPiiii    --------------------------
	.section	.text._Z8B_sharedPiiii,"ax",@progbits
	.align	128
        .global         _Z8B_sharedPiiii
        .type           _Z8B_sharedPiiii,@function
        .size           _Z8B_sharedPiiii,(.L_x_52 - _Z8B_sharedPiiii)
        .other          _Z8B_sharedPiiii,@"STO_CUDA_ENTRY STV_DEFAULT"
_Z8B_sharedPiiii:
.text._Z8B_sharedPiiii:
[----:B------:R-:W-:Y:S08]  /*0000*/  LDC R1, c[0x0][0x37c] ;  /* 0x0000df00ff017b82 */ /* 0x000ff00000000800 */
[----:B------:R-:W0:Y:S01]  /*0010*/  S2UR UR8, SR_CTAID.X ;  /* 0x00000000000879c3 */ /* 0x000e220000002500 */
[----:B------:R-:W1:Y:S02]  /*0020*/  LDCU UR4, c[0x0][0x38c] ;  /* 0x00007180ff0477ac */ /* 0x000e640008000800 */
[----:B-1----:R-:W-:-:S02]  /*0030*/  USHF.R.S32.HI UR19, URZ, 0x1f, UR4 ;  /* 0x0000001fff137899 */ /* 0x002fc40008011404 */
[----:B0-----:R-:W-:-:S04]  /*0040*/  UIMAD.WIDE.U32 UR8, UR8, 0x200, URZ ;  /* 0x00000200080878a5 */ /* 0x001fc8000f8e00ff */
[----:B------:R-:W-:-:S04]  /*0050*/  UISETP.GE.U32.AND UP0, UPT, UR8, UR4, UPT ;  /* 0x000000040800728c */ /* 0x000fc8000bf06070 */
[----:B------:R-:W-:-:S06]  /*0060*/  UISETP.GE.U32.AND.EX UP0, UPT, UR9, UR19, UPT, UP0 ;  /* 0x000000130900728c */ /* 0x000fcc000bf06100 */
[----:B------:R-:W-:-:S13]  /*0070*/  PLOP3.LUT P0, PT, PT, PT, UP0, 0x80, 0x8 ;  /* 0x000000000008781c */ /* 0x000fda0003f0f008 */
[----:B------:R-:W-:Y:S05]  /*0080*/  @P0 EXIT ;  /* 0x000000000000094d */ /* 0x000fea0003800000 */
[----:B------:R-:W0:Y:S01]  /*0090*/  LDCU UR20, c[0x0][0x360] ;  /* 0x00006c00ff1477ac */ /* 0x000e220008000800 */
[----:B------:R-:W1:Y:S01]  /*00a0*/  S2R R0, SR_TID.X ;  /* 0x0000000000007919 */ /* 0x000e620000002100 */
[----:B------:R-:W2:Y:S01]  /*00b0*/  S2UR UR6, SR_CgaCtaId ;  /* 0x00000000000679c3 */ /* 0x000ea20000008800 */
[----:B------:R-:W3:Y:S01]  /*00c0*/  LDCU UR4, c[0x0][0x390] ;  /* 0x00007200ff0477ac */ /* 0x000ee20008000800 */
[----:B------:R-:W4:Y:S01]  /*00d0*/  LDCU UR7, c[0x0][0x388] ;  /* 0x00007100ff0777ac */ /* 0x000f220008000800 */
[----:B------:R-:W-:Y:S01]  /*00e0*/  UMOV UR5, 0x400 ;  /* 0x0000040000057882 */ /* 0x000fe20000000000 */
[----:B------:R-:W-:Y:S01]  /*00f0*/  UMOV UR10, 0x1 ;  /* 0x00000001000a7882 */ /* 0x000fe20000000000 */
[----:B------:R-:W1:Y:S01]  /*0100*/  LDCU.64 UR16, c[0x0][0x358] ;  /* 0x00006b00ff1077ac */ /* 0x000e620008000a00 */
[----:B0-----:R-:W0:Y:S01]  /*0110*/  I2F.U32.RP R7, UR20 ;  /* 0x0000001400077d06 */ /* 0x001e220008209000 */
[----:B------:R-:W-:Y:S01]  /*0120*/  ISETP.NE.U32.AND P2, PT, RZ, UR20, PT ;  /* 0x00000014ff007c0c */ /* 0x000fe2000bf45070 */
[----:B------:R-:W1:Y:S01]  /*0130*/  LDCU UR21, c[0x0][0x370] ;  /* 0x00006e00ff1577ac */ /* 0x000e620008000800 */
[----:B---3--:R-:W-:-:S02]  /*0140*/  USHF.L.U32 UR4, UR10, UR4, URZ ;  /* 0x000000040a047299 */ /* 0x008fc400080006ff */
[----:B--2---:R-:W-:Y:S02]  /*0150*/  ULEA UR6, UR6, UR5, 0x18 ;  /* 0x0000000506067291 */ /* 0x004fe4000f8ec0ff */
[----:B----4-:R-:W-:Y:S02]  /*0160*/  USHF.R.S32.HI UR5, URZ, 0x1f, UR7 ;  /* 0x0000001fff057899 */ /* 0x010fe40008011407 */
[----:B------:R-:W-:Y:S01]  /*0170*/  USHF.R.S32.HI UR7, URZ, 0x1f, UR4 ;  /* 0x0000001fff077899 */ /* 0x000fe20008011404 */
[----:B0-----:R-:W0:Y:S01]  /*0180*/  MUFU.RCP R7, R7 ;  /* 0x0000000700077308 */ /* 0x001e220000001000 */
[----:B-1----:R-:W-:-:S05]  /*0190*/  VIADD R2, R0, UR20 ;  /* 0x0000001400027c36 */ /* 0x002fca0008000000 */
[C---:B------:R-:W-:Y:S02]  /*01a0*/  ISETP.GE.U32.AND P0, PT, R2.reuse, 0x200, PT ;  /* 0x000002000200780c */ /* 0x040fe40003f06070 */
[----:B------:R-:W-:Y:S02]  /*01b0*/  VIMNMX.U32 R3, PT, PT, R2, 0x200, !PT ;  /* 0x0000020002037848 */ /* 0x000fe40007fe0000 */
[----:B------:R-:W-:-:S04]  /*01c0*/  SEL R6, RZ, 0x1, P0 ;  /* 0x00000001ff067807 */ /* 0x000fc80000000000 */
[----:B------:R-:W-:Y:S01]  /*01d0*/  IADD3 R3, PT, PT, R3, -R2, -R6 ;  /* 0x8000000203037210 */ /* 0x000fe20007ffe806 */
[----:B0-----:R-:W-:-:S04]  /*01e0*/  VIADD R4, R7, 0xffffffe ;  /* 0x0ffffffe07047836 */ /* 0x001fc80000000000 */
[----:B------:R0:W1:Y:S02]  /*01f0*/  F2I.FTZ.U32.TRUNC.NTZ R5, R4 ;  /* 0x0000000400057305 */ /* 0x000064000021f000 */
[----:B0-----:R-:W-:Y:S02]  /*0200*/  IMAD.MOV.U32 R4, RZ, RZ, RZ ;  /* 0x000000ffff047224 */ /* 0x001fe400078e00ff */
[----:B-1----:R-:W-:-:S04]  /*0210*/  IMAD.MOV R9, RZ, RZ, -R5 ;  /* 0x000000ffff097224 */ /* 0x002fc800078e0a05 */
[----:B------:R-:W-:-:S04]  /*0220*/  IMAD R9, R9, UR20, RZ ;  /* 0x0000001409097c24 */ /* 0x000fc8000f8e02ff */
[----:B------:R-:W-:-:S06]  /*0230*/  IMAD.HI.U32 R8, R5, R9, R4 ;  /* 0x0000000905087227 */ /* 0x000fcc00078e0004 */
[----:B------:R-:W-:-:S04]  /*0240*/  IMAD.HI.U32 R5, R8, R3, RZ ;  /* 0x0000000308057227 */ /* 0x000fc800078e00ff */
[----:B------:R-:W-:Y:S02]  /*0250*/  IMAD.MOV R4, RZ, RZ, -R5 ;  /* 0x000000ffff047224 */ /* 0x000fe400078e0a05 */
[----:B------:R-:W-:Y:S02]  /*0260*/  IMAD.U32 R8, RZ, RZ, UR20 ;  /* 0x00000014ff087e24 */ /* 0x000fe4000f8e00ff */
[----:B------:R-:W-:Y:S02]  /*0270*/  IMAD R3, R4, UR20, R3 ;  /* 0x0000001404037c24 */ /* 0x000fe4000f8e0203 */
[----:B------:R-:W-:-:S03]  /*0280*/  VIADD R4, R2, UR20 ;  /* 0x0000001402047c36 */ /* 0x000fc60008000000 */
[----:B------:R-:W-:Y:S01]  /*0290*/  ISETP.GE.U32.AND P0, PT, R3, UR20, PT ;  /* 0x0000001403007c0c */ /* 0x000fe2000bf06070 */
[----:B------:R-:W-:-:S12]  /*02a0*/  VIADD R26, R4, UR20 ;  /* 0x00000014041a7c36 */ /* 0x000fd80008000000 */
[----:B------:R-:W-:Y:S02]  /*02b0*/  @P0 VIADD R3, R3, -UR20 ;  /* 0x8000001403030c36 */ /* 0x000fe40008000000 */
[----:B------:R-:W-:-:S03]  /*02c0*/  @P0 VIADD R5, R5, 0x1 ;  /* 0x0000000105050836 */ /* 0x000fc60000000000 */
[----:B------:R-:W-:Y:S02]  /*02d0*/  ISETP.GE.U32.AND P1, PT, R3, UR20, PT ;  /* 0x0000001403007c0c */ /* 0x000fe4000bf26070 */
[----:B------:R-:W-:Y:S01]  /*02e0*/  LEA R3, R0, UR6, 0x2 ;  /* 0x0000000600037c11 */ /* 0x000fe2000f8e10ff */
[----:B------:R-:W-:-:S10]  /*02f0*/  UMOV UR6, UR8 ;  /* 0x0000000800067c82 */ /* 0x000fd40008000000 */
[----:B------:R-:W-:Y:S01]  /*0300*/  @P1 VIADD R5, R5, 0x1 ;  /* 0x0000000105051836 */ /* 0x000fe20000000000 */
[----:B------:R-:W-:-:S05]  /*0310*/  @!P2 LOP3.LUT R5, RZ, UR20, RZ, 0x33, !PT ;  /* 0x00000014ff05ac12 */ /* 0x000fca000f8e33ff */
[----:B------:R-:W-:Y:S02]  /*0320*/  IMAD.IADD R5, R6, 0x1, R5 ;  /* 0x0000000106057824 */ /* 0x000fe400078e0205 */
[----:B------:R-:W-:-:S07]  /*0330*/  IMAD R6, R8, 0x4, R3 ;  /* 0x0000000408067824 */ /* 0x000fce00078e0203 */
.L_x_49:
[----:B0-----:R-:W0:Y:S01]  /*0340*/  LDCU.64 UR10, c[0x0][0x380] ;  /* 0x00007000ff0a77ac */ /* 0x001e220008000a00 */
[----:B-1----:R-:W-:Y:S01]  /*0350*/  IADD3 R7, P2, PT, R4, UR6, RZ ;  /* 0x0000000604077c10 */ /* 0x002fe2000ff5e0ff */
[----:B------:R-:W-:Y:S01]  /*0360*/  BSSY.RECONVERGENT B0, `(.L_x_31) ;  /* 0x000005f000007945 */ /* 0x000fe20003800200 */
[----:B------:R-:W-:Y:S02]  /*0370*/  IADD3 R9, P1, PT, R2, UR6, RZ ;  /* 0x0000000602097c10 */ /* 0x000fe4000ff3e0ff */
[C---:B------:R-:W-:Y:S01]  /*0380*/  IADD3 R11, P0, PT, R0.reuse, UR6, RZ ;  /* 0x00000006000b7c10 */ /* 0x040fe2000ff1e0ff */
[----:B------:R-:W-:Y:S01]  /*0390*/  IMAD.X R8, RZ, RZ, UR9, P2 ;  /* 0x00000009ff087e24 */ /* 0x000fe200090e06ff */
[----:B------:R-:W-:Y:S01]  /*03a0*/  ISETP.GT.U32.AND P2, PT, R0, 0x1ff, PT ;  /* 0x000001ff0000780c */ /* 0x000fe20003f44070 */
[----:B--2---:R-:W-:Y:S01]  /*03b0*/  IMAD.X R10, RZ, RZ, UR9, P1 ;  /* 0x00000009ff0a7e24 */ /* 0x004fe200088e06ff */
[----:B------:R-:W-:Y:S02]  /*03c0*/  IADD3.X R12, PT, PT, RZ, UR9, RZ, P0, !PT ;  /* 0x00000009ff0c7c10 */ /* 0x000fe400087fe4ff */
[----:B0-----:R-:W-:-:S02]  /*03d0*/  LEA R16, P0, R11, UR10, 0x2 ;  /* 0x0000000a0b107c11 */ /* 0x001fc4000f8010ff */
[----:B------:R-:W-:Y:S02]  /*03e0*/  LEA R18, P1, R9, UR10, 0x2 ;  /* 0x0000000a09127c11 */ /* 0x000fe4000f8210ff */
[----:B------:R-:W-:Y:S02]  /*03f0*/  LEA R20, P3, R7, UR10, 0x2 ;  /* 0x0000000a07147c11 */ /* 0x000fe4000f8610ff */
[----:B------:R-:W-:Y:S02]  /*0400*/  LEA.HI.X R17, R11, UR11, R12, 0x2, P0 ;  /* 0x0000000b0b117c11 */ /* 0x000fe400080f140c */
[----:B------:R-:W-:Y:S02]  /*0410*/  LEA.HI.X R19, R9, UR11, R10, 0x2, P1 ;  /* 0x0000000b09137c11 */ /* 0x000fe400088f140a */
[----:B------:R-:W-:Y:S01]  /*0420*/  LEA.HI.X R21, R7, UR11, R8, 0x2, P3 ;  /* 0x0000000b07157c11 */ /* 0x000fe200098f1408 */
[----:B----4-:R-:W-:Y:S06]  /*0430*/  @P2 BRA `(.L_x_32) ;  /* 0x0000000400442947 */ /* 0x010fec0003800000 */
[C---:B------:R-:W-:Y:S01]  /*0440*/  LOP3.LUT R7, R5.reuse, 0x3, RZ, 0xc0, !PT ;  /* 0x0000000305077812 */ /* 0x040fe200078ec0ff */
[----:B------:R-:W-:Y:S01]  /*0450*/  BSSY.RECONVERGENT B1, `(.L_x_33) ;  /* 0x0000013000017945 */ /* 0x000fe20003800200 */
[----:B------:R-:W-:Y:S01]  /*0460*/  ISETP.GE.U32.AND P1, PT, R5, 0x3, PT ;  /* 0x000000030500780c */ /* 0x000fe20003f26070 */
[----:B------:R-:W-:Y:S01]  /*0470*/  IMAD.MOV.U32 R24, RZ, RZ, R0 ;  /* 0x000000ffff187224 */ /* 0x000fe200078e0000 */
[----:B------:R-:W-:-:S13]  /*0480*/  ISETP.NE.AND P0, PT, R7, 0x3, PT ;  /* 0x000000030700780c */ /* 0x000fda0003f05270 */
[----:B------:R-:W-:Y:S05]  /*0490*/  @!P0 BRA `(.L_x_34) ;  /* 0x0000000000388947 */ /* 0x000fea0003800000 */
[----:B------:R-:W2:Y:S01]  /*04a0*/  LDG.E R8, desc[UR16][R16.64] ;  /* 0x0000001010087981 */ /* 0x000ea2000c1e1900 */
[----:B------:R-:W-:Y:S01]  /*04b0*/  ISETP.NE.AND P0, PT, R7, RZ, PT ;  /* 0x000000ff0700720c */ /* 0x000fe20003f05270 */
[----:B------:R-:W-:Y:S02]  /*04c0*/  IMAD.MOV.U32 R24, RZ, RZ, R2 ;  /* 0x000000ffff187224 */ /* 0x000fe400078e0002 */
[----:B--2---:R0:W-:Y:S10]  /*04d0*/  STS [R3], R8 ;  /* 0x0000000803007388 */ /* 0x0041f40000000800 */
[----:B------:R-:W-:Y:S05]  /*04e0*/  @!P0 BRA `(.L_x_34) ;  /* 0x0000000000248947 */ /* 0x000fea0003800000 */
[----:B------:R-:W-:Y:S02]  /*04f0*/  ISETP.NE.AND P0, PT, R7, 0x1, PT ;  /* 0x000000010700780c */ /* 0x000fe40003f05270 */
[----:B------:R-:W2:Y:S11]  /*0500*/  LDG.E R7, desc[UR16][R18.64] ;  /* 0x0000001012077981 */ /* 0x000eb6000c1e1900 */
[----:B0-----:R-:W3:Y:S01]  /*0510*/  @P0 LDG.E R8, desc[UR16][R20.64] ;  /* 0x0000001014080981 */ /* 0x001ee2000c1e1900 */
[----:B------:R-:W-:-:S02]  /*0520*/  IMAD.U32 R9, RZ, RZ, UR20 ;  /* 0x00000014ff097e24 */ /* 0x000fc4000f8e00ff */
[----:B------:R-:W-:Y:S02]  /*0530*/  IMAD.MOV.U32 R24, RZ, RZ, R4 ;  /* 0x000000ffff187224 */ /* 0x000fe400078e0004 */
[----:B------:R-:W-:Y:S02]  /*0540*/  IMAD R9, R9, 0x4, R6 ;  /* 0x0000000409097824 */ /* 0x000fe400078e0206 */
[----:B------:R-:W-:Y:S01]  /*0550*/  @P0 IMAD.MOV.U32 R24, RZ, RZ, R26 ;  /* 0x000000ffff180224 */ /* 0x000fe200078e001a */
[----:B--2---:R1:W-:Y:S04]  /*0560*/  STS [R6], R7 ;  /* 0x0000000706007388 */ /* 0x0043e80000000800 */
[----:B---3--:R1:W-:Y:S02]  /*0570*/  @P0 STS [R9], R8 ;  /* 0x0000000809000388 */ /* 0x0083e40000000800 */
.L_x_34:
[----:B------:R-:W-:Y:S05]  /*0580*/  BSYNC.RECONVERGENT B1 ;  /* 0x0000000000017941 */ /* 0x000fea0003800200 */
.L_x_33:
[----:B------:R-:W-:Y:S05]  /*0590*/  @!P1 BRA `(.L_x_32) ;  /* 0x0000000000ec9947 */ /* 0x000fea0003800000 */
[----:B------:R-:W2:Y:S01]  /*05a0*/  S2UR UR10, SR_CgaCtaId ;  /* 0x00000000000a79c3 */ /* 0x000ea20000008800 */
[C---:B-1----:R-:W-:Y:S01]  /*05b0*/  IADD3 R9, P0, PT, R24.reuse, UR6, RZ ;  /* 0x0000000618097c10 */ /* 0x042fe2000ff1e0ff */
[----:B------:R-:W-:Y:S01]  /*05c0*/  VIADD R7, R24, UR20 ;  /* 0x0000001418077c36 */ /* 0x000fe20008000000 */
[----:B------:R-:W1:Y:S01]  /*05d0*/  LDCU.64 UR12, c[0x0][0x380] ;  /* 0x00007000ff0c77ac */ /* 0x000e620008000a00 */
[----:B------:R-:W-:Y:S01]  /*05e0*/  IMAD.U32 R11, RZ, RZ, UR20 ;  /* 0x00000014ff0b7e24 */ /* 0x000fe2000f8e00ff */
[----:B------:R-:W-:Y:S01]  /*05f0*/  IADD3.X R12, PT, PT, RZ, UR9, RZ, P0, !PT ;  /* 0x00000009ff0c7c10 */ /* 0x000fe200087fe4ff */
[----:B------:R-:W-:Y:S01]  /*0600*/  IMAD.U32 R13, RZ, RZ, UR20 ;  /* 0x00000014ff0d7e24 */ /* 0x000fe2000f8e00ff */
[----:B------:R-:W-:Y:S01]  /*0610*/  IADD3 R31, P0, PT, R7, UR6, RZ ;  /* 0x00000006071f7c10 */ /* 0x000fe2000ff1e0ff */
[----:B0-----:R-:W-:Y:S01]  /*0620*/  IMAD R8, R11, 0x2, R24 ;  /* 0x000000020b087824 */ /* 0x001fe200078e0218 */
[----:B------:R-:W-:Y:S01]  /*0630*/  SHF.L.U64.HI R25, R9, 0x2, R12 ;  /* 0x0000000209197819 */ /* 0x000fe2000001020c */
[----:B------:R-:W-:Y:S01]  /*0640*/  IMAD R10, R13, 0x3, R24 ;  /* 0x000000030d0a7824 */ /* 0x000fe200078e0218 */
[----:B------:R-:W-:Y:S01]  /*0650*/  UMOV UR8, 0x400 ;  /* 0x0000040000087882 */ /* 0x000fe20000000000 */
[----:B------:R-:W-:Y:S01]  /*0660*/  IMAD.X R12, RZ, RZ, UR9, P0 ;  /* 0x00000009ff0c7e24 */ /* 0x000fe200080e06ff */
[----:B------:R-:W-:Y:S01]  /*0670*/  IADD3 R37, P0, PT, R8, UR6, RZ ;  /* 0x0000000608257c10 */ /* 0x000fe2000ff1e0ff */
[----:B------:R-:W-:Y:S01]  /*0680*/  IMAD.SHL.U32 R7, R9, 0x4, RZ ;  /* 0x0000000409077824 */ /* 0x000fe200078e00ff */
[----:B------:R-:W-:-:S02]  /*0690*/  IADD3 R10, P1, PT, R10, UR6, RZ ;  /* 0x000000060a0a7c10 */ /* 0x000fc4000ff3e0ff */
[----:B------:R-:W-:Y:S01]  /*06a0*/  SHF.L.U64.HI R29, R31, 0x2, R12 ;  /* 0x000000021f1d7819 */ /* 0x000fe2000001020c */
[----:B------:R-:W-:Y:S02]  /*06b0*/  IMAD.X R12, RZ, RZ, UR9, P0 ;  /* 0x00000009ff0c7e24 */ /* 0x000fe400080e06ff */
[----:B------:R-:W-:Y:S02]  /*06c0*/  IMAD.X R11, RZ, RZ, UR9, P1 ;  /* 0x00000009ff0b7e24 */ /* 0x000fe400088e06ff */
[----:B-1----:R-:W-:Y:S01]  /*06d0*/  IMAD.U32 R8, RZ, RZ, UR12 ;  /* 0x0000000cff087e24 */ /* 0x002fe2000f8e00ff */
[----:B------:R-:W-:Y:S01]  /*06e0*/  SHF.L.U64.HI R35, R37, 0x2, R12 ;  /* 0x0000000225237819 */ /* 0x000fe2000001020c */
[----:B--2---:R-:W-:Y:S01]  /*06f0*/  ULEA UR8, UR10, UR8, 0x18 ;  /* 0x000000080a087291 */ /* 0x004fe2000f8ec0ff */
[----:B------:R-:W-:Y:S01]  /*0700*/  IMAD.U32 R9, RZ, RZ, UR13 ;  /* 0x0000000dff097e24 */ /* 0x000fe2000f8e00ff */
[----:B------:R-:W-:Y:S01]  /*0710*/  SHF.L.U64.HI R28, R10, 0x2, R11 ;  /* 0x000000020a1c7819 */ /* 0x000fe2000001020b */
[----:B------:R-:W-:-:S02]  /*0720*/  IMAD.SHL.U32 R31, R31, 0x4, RZ ;  /* 0x000000041f1f7824 */ /* 0x000fc400078e00ff */
[----:B------:R-:W-:Y:S01]  /*0730*/  IMAD.SHL.U32 R37, R37, 0x4, RZ ;  /* 0x0000000425257824 */ /* 0x000fe200078e00ff */
[----:B------:R-:W-:Y:S01]  /*0740*/  LEA R27, R24, UR8, 0x2 ;  /* 0x00000008181b7c11 */ /* 0x000fe2000f8e10ff */
[----:B------:R-:W-:-:S07]  /*0750*/  IMAD.SHL.U32 R33, R10, 0x4, RZ ;  /* 0x000000040a217824 */ /* 0x000fce00078e00ff */
.L_x_35:
[C---:B------:R-:W-:Y:S02]  /*0760*/  IADD3 R22, P0, PT, R8.reuse, R7, RZ ;  /* 0x0000000708167210 */ /* 0x040fe40007f1e0ff */
[----:B--2---:R-:W-:-:S03]  /*0770*/  IADD3 R12, P1, PT, R8, R37, RZ ;  /* 0x00000025080c7210 */ /* 0x004fc60007f3e0ff */
[C---:B------:R-:W-:Y:S01]  /*0780*/  IMAD.X R23, R9.reuse, 0x1, R25, P0 ;  /* 0x0000000109177824 */ /* 0x040fe200000e0619 */
[C---:B------:R-:W-:Y:S02]  /*0790*/  IADD3 R10, P0, PT, R8.reuse, R31, RZ ;  /* 0x0000001f080a7210 */ /* 0x040fe40007f1e0ff */
[----:B------:R-:W-:Y:S01]  /*07a0*/  IADD3 R14, P3, PT, R8, R33, RZ ;  /* 0x00000021080e7210 */ /* 0x000fe20007f7e0ff */
[C---:B------:R-:W-:Y:S01]  /*07b0*/  IMAD.X R13, R9.reuse, 0x1, R35, P1 ;  /* 0x00000001090d7824 */ /* 0x040fe200008e0623 */
[C---:B------:R-:W-:Y:S01]  /*07c0*/  IADD3.X R11, PT, PT, R9.reuse, R29, RZ, P0, !PT ;  /* 0x0000001d090b7210 */ /* 0x040fe200007fe4ff */
[----:B------:R-:W2:Y:S02]  /*07d0*/  LDG.E R22, desc[UR16][R22.64] ;  /* 0x0000001016167981 */ /* 0x000ea4000c1e1900 */
[----:B------:R-:W-:Y:S02]  /*07e0*/  IMAD.X R15, R9, 0x1, R28, P3 ;  /* 0x00000001090f7824 */ /* 0x000fe400018e061c */
[----:B------:R0:W3:Y:S04]  /*07f0*/  LDG.E R10, desc[UR16][R10.64] ;  /* 0x000000100a0a7981 */ /* 0x0000e8000c1e1900 */
[----:B------:R1:W4:Y:S04]  /*0800*/  LDG.E R12, desc[UR16][R12.64] ;  /* 0x000000100c0c7981 */ /* 0x000328000c1e1900 */
[----:B------:R-:W5:Y:S01]  /*0810*/  LDG.E R14, desc[UR16][R14.64] ;  /* 0x000000100e0e7981 */ /* 0x000f62000c1e1900 */
[----:B------:R-:W-:-:S02]  /*0820*/  IMAD.U32 R30, RZ, RZ, UR20 ;  /* 0x00000014ff1e7e24 */ /* 0x000fc4000f8e00ff */
[----:B------:R-:W-:Y:S02]  /*0830*/  IMAD.U32 R32, RZ, RZ, UR20 ;  /* 0x00000014ff207e24 */ /* 0x000fe4000f8e00ff */
[----:B------:R-:W-:Y:S02]  /*0840*/  IMAD.U32 R34, RZ, RZ, UR20 ;  /* 0x00000014ff227e24 */ /* 0x000fe4000f8e00ff */
[----:B0-----:R-:W-:Y:S02]  /*0850*/  IMAD.U32 R11, RZ, RZ, UR20 ;  /* 0x00000014ff0b7e24 */ /* 0x001fe4000f8e00ff */
[--C-:B------:R-:W-:Y:S02]  /*0860*/  IMAD R23, R30, 0x4, R27.reuse ;  /* 0x000000041e177824 */ /* 0x100fe400078e021b */
[--C-:B------:R-:W-:Y:S01]  /*0870*/  IMAD R30, R32, 0x8, R27.reuse ;  /* 0x00000008201e7824 */ /* 0x100fe200078e021b */
[----:B------:R-:W-:Y:S01]  /*0880*/  IADD3 R24, PT, PT, R11, UR20, R24 ;  /* 0x000000140b187c10 */ /* 0x000fe2000fffe018 */
[----:B------:R-:W-:-:S02]  /*0890*/  IMAD R32, R34, 0xc, R27 ;  /* 0x0000000c22207824 */ /* 0x000fc400078e021b */
[----:B-1----:R-:W-:Y:S02]  /*08a0*/  IMAD.U32 R13, RZ, RZ, UR20 ;  /* 0x00000014ff0d7e24 */ /* 0x002fe4000f8e00ff */
[----:B------:R-:W-:-:S03]  /*08b0*/  IMAD.WIDE.U32 R8, R11, 0x10, R8 ;  /* 0x000000100b087825 */ /* 0x000fc600078e0008 */
[----:B------:R-:W-:-:S04]  /*08c0*/  IADD3 R24, PT, PT, R13, UR20, R24 ;  /* 0x000000140d187c10 */ /* 0x000fc8000fffe018 */
[----:B------:R-:W-:Y:S01]  /*08d0*/  ISETP.GE.U32.AND P0, PT, R24, 0x200, PT ;  /* 0x000002001800780c */ /* 0x000fe20003f06070 */
[----:B--2---:R0:W-:Y:S04]  /*08e0*/  STS [R27], R22 ;  /* 0x000000161b007388 */ /* 0x0041e80000000800 */
[----:B---3--:R2:W-:Y:S04]  /*08f0*/  STS [R23], R10 ;  /* 0x0000000a17007388 */ /* 0x0085e80000000800 */
[----:B----4-:R2:W-:Y:S01]  /*0900*/  STS [R30], R12 ;  /* 0x0000000c1e007388 */ /* 0x0105e20000000800 */
[----:B0-----:R-:W-:-:S03]  /*0910*/  IMAD.U32 R22, RZ, RZ, UR20 ;  /* 0x00000014ff167e24 */ /* 0x001fc6000f8e00ff */
[----:B-----5:R2:W-:Y:S01]  /*0920*/  STS [R32], R14 ;  /* 0x0000000e20007388 */ /* 0x0205e20000000800 */
[----:B------:R-:W-:Y:S01]  /*0930*/  IMAD R27, R22, 0x10, R27 ;  /* 0x00000010161b7824 */ /* 0x000fe200078e021b */
[----:B------:R-:W-:Y:S06]  /*0940*/  @!P0 BRA `(.L_x_35) ;  /* 0xfffffffc00848947 */ /* 0x000fec000383ffff */
.L_x_32:
[----:B------:R-:W-:Y:S05]  /*0950*/  BSYNC.RECONVERGENT B0 ;  /* 0x0000000000007941 */ /* 0x000fea0003800200 */
.L_x_31:
[----:B------:R-:W3:Y:S02]  /*0960*/  LDCU UR8, c[0x0][0x388] ;  /* 0x00007100ff0877ac */ /* 0x000ee40008000800 */
[----:B---3--:R-:W-:Y:S01]  /*0970*/  UISETP.NE.AND UP0, UPT, UR8, URZ, UPT ;  /* 0x000000ff0800728c */ /* 0x008fe2000bf05270 */
[----:B------:R-:W-:Y:S08]  /*0980*/  BAR.SYNC.DEFER_BLOCKING 0x0 ;  /* 0x0000000000007b1d */ /* 0x000ff00000010000 */
[----:B------:R-:W-:Y:S05]  /*0990*/  BRA.U !UP0, `(.L_x_36) ;  /* 0x0000000508387547 */ /* 0x000fea000b800000 */
[----:B------:R-:W3:Y:S01]  /*09a0*/  LDCU UR22, c[0x0][0x388] ;  /* 0x00007100ff1677ac */ /* 0x000ee20008000800 */
[----:B------:R-:W-:-:S05]  /*09b0*/  UMOV UR18, UR5 ;  /* 0x0000000500127c82 */ /* 0x000fca0008000000 */
.L_x_43:
[----:B------:R-:W-:Y:S01]  /*09c0*/  ISETP.GT.U32.AND P0, PT, R0, 0xff, PT ;  /* 0x000000ff0000780c */ /* 0x000fe20003f04070 */
[----:B------:R-:W-:-:S12]  /*09d0*/  BSSY.RECONVERGENT B0, `(.L_x_37) ;  /* 0x0000044000007945 */ /* 0x000fd80003800200 */
[----:B----4-:R-:W-:Y:S05]  /*09e0*/  @P0 BRA `(.L_x_38) ;  /* 0x0000000400080947 */ /* 0x010fea0003800000 */
[----:B-1----:R-:W-:Y:S01]  /*09f0*/  HFMA2 R7, -RZ, RZ, 0, 5.9604644775390625e-08 ;  /* 0x00000001ff077431 */ /* 0x002fe200000001ff */
[----:B---3--:R-:W-:Y:S02]  /*0a00*/  UIADD3 UR8, UPT, UPT, UR22, -0x1, URZ ;  /* 0xffffffff16087890 */ /* 0x008fe4000fffe0ff */
[----:B--2---:R-:W-:Y:S01]  /*0a10*/  IMAD.U32 R12, RZ, RZ, UR22 ;  /* 0x00000016ff0c7e24 */ /* 0x004fe2000f8e00ff */
[----:B------:R-:W-:Y:S01]  /*0a20*/  UMOV UR10, 0xffffffff ;  /* 0xffffffff000a7882 */ /* 0x000fe20000000000 */
[----:B0-----:R-:W-:Y:S01]  /*0a30*/  IMAD.MOV.U32 R8, RZ, RZ, R0 ;  /* 0x000000ffff087224 */ /* 0x001fe200078e0000 */
[----:B------:R-:W-:Y:S01]  /*0a40*/  USHF.L.U32 UR8, UR10, UR8, URZ ;  /* 0x000000080a087299 */ /* 0x000fe200080006ff */
[----:B------:R-:W-:Y:S02]  /*0a50*/  IMAD.MOV.U32 R9, RZ, RZ, RZ ;  /* 0x000000ffff097224 */ /* 0x000fe400078e00ff */
[----:B------:R-:W-:Y:S01]  /*0a60*/  VIADD R12, R12, 0xffffffff ;  /* 0xffffffff0c0c7836 */ /* 0x000fe20000000000 */
[----:B------:R-:W-:-:S02]  /*0a70*/  SHF.L.U32 R7, R7, UR22, RZ ;  /* 0x0000001607077c19 */ /* 0x000fc400080006ff */
[----:B------:R-:W-:Y:S02]  /*0a80*/  LOP3.LUT R11, RZ, UR8, RZ, 0x33, !PT ;  /* 0x00000008ff0b7c12 */ /* 0x000fe4000f8e33ff */
[----:B------:R-:W-:-:S04]  /*0a90*/  SHF.R.S32.HI R10, RZ, 0x1f, R7 ;  /* 0x0000001fff0a7819 */ /* 0x000fc80000011407 */
[----:B------:R-:W-:-:S07]  /*0aa0*/  SHF.R.U64 R13, R7, 0x1, R10 ;  /* 0x00000001070d7819 */ /* 0x000fce000000120a */
.L_x_42:
[----:B------:R-:W0:Y:S01]  /*0ab0*/  S2UR UR10, SR_CgaCtaId ;  /* 0x00000000000a79c3 */ /* 0x000e220000008800 */
[C---:B------:R-:W-:Y:S01]  /*0ac0*/  LOP3.LUT R22, R8.reuse, R11, RZ, 0xc0, !PT ;  /* 0x0000000b08167212 */ /* 0x040fe200078ec0ff */
[----:B------:R-:W-:Y:S01]  /*0ad0*/  IMAD.MOV.U32 R23, RZ, RZ, RZ ;  /* 0x000000ffff177224 */ /* 0x000fe200078e00ff */
[CCC-:B------:R-:W-:Y:S01]  /*0ae0*/  SHF.R.U64 R27, R8.reuse, R12.reuse, R9.reuse ;  /* 0x0000000c081b7219 */ /* 0x1c0fe20000001209 */
[----:B------:R-:W-:Y:S01]  /*0af0*/  UMOV UR8, 0x400 ;  /* 0x0000040000087882 */ /* 0x000fe20000000000 */
[----:B------:R-:W-:Y:S01]  /*0b00*/  SHF.R.U32.HI R28, RZ, R12, R9 ;  /* 0x0000000cff1c7219 */ /* 0x000fe20000011609 */
[----:B------:R-:W-:Y:S01]  /*0b10*/  BSSY.RECONVERGENT B1, `(.L_x_39) ;  /* 0x0000028000017945 */ /* 0x000fe20003800200 */
[----:B------:R-:W-:Y:S01]  /*0b20*/  IADD3 R8, P1, PT, R8, UR20, RZ ;  /* 0x0000001408087c10 */ /* 0x000fe2000ff3e0ff */
[----:B------:R-:W-:-:S04]  /*0b30*/  IMAD.WIDE.U32 R22, R7, R27, R22 ;  /* 0x0000001b07167225 */ /* 0x000fc800078e0016 */
[----:B----4-:R-:W-:Y:S02]  /*0b40*/  IMAD.IADD R15, R13, 0x1, R22 ;  /* 0x000000010d0f7824 */ /* 0x010fe400078e0216 */
[----:B------:R-:W-:Y:S02]  /*0b50*/  IMAD R28, R28, R7, RZ ;  /* 0x000000071c1c7224 */ /* 0x000fe400078e02ff */
[----:B------:R-:W-:Y:S02]  /*0b60*/  IMAD.X R9, RZ, RZ, R9, P1 ;  /* 0x000000ffff097224 */ /* 0x000fe400008e0609 */
[----:B------:R-:W-:Y:S01]  /*0b70*/  IMAD R29, R10, R27, R28 ;  /* 0x0000001b0a1d7224 */ /* 0x000fe200078e021c */
[----:B------:R-:W-:-:S04]  /*0b80*/  IADD3 R27, P0, PT, R22, UR6, RZ ;  /* 0x00000006161b7c10 */ /* 0x000fc8000ff1e0ff */
[----:B------:R-:W-:Y:S01]  /*0b90*/  IADD3.X R29, PT, PT, R23, UR9, R29, P0, !PT ;  /* 0x00000009171d7c10 */ /* 0x000fe200087fe41d */
[----:B0-----:R-:W-:Y:S01]  /*0ba0*/  ULEA UR8, UR10, UR8, 0x18 ;  /* 0x000000080a087291 */ /* 0x001fe2000f8ec0ff */
[----:B------:R-:W-:-:S04]  /*0bb0*/  ISETP.GE.U32.AND P0, PT, R8, 0x100, PT ;  /* 0x000001000800780c */ /* 0x000fc80003f06070 */
[----:B------:R-:W-:Y:S02]  /*0bc0*/  ISETP.GE.U32.AND.EX P0, PT, R9, RZ, PT, P0 ;  /* 0x000000ff0900720c */ /* 0x000fe40003f06100 */
[----:B------:R-:W-:Y:S02]  /*0bd0*/  LEA R14, R22, UR8, 0x2 ;  /* 0x00000008160e7c11 */ /* 0x000fe4000f8e10ff */
[----:B------:R-:W-:Y:S02]  /*0be0*/  LEA R15, R15, UR8, 0x2 ;  /* 0x000000080f0f7c11 */ /* 0x000fe4000f8e10ff */
[----:B------:R-:W-:Y:S01]  /*0bf0*/  LOP3.LUT R22, R29, UR7, RZ, 0xfc, !PT ;  /* 0x000000071d167c12 */ /* 0x000fe2000f8efcff */
[----:B------:R0:W1:Y:S03]  /*0c00*/  LDS R24, [R14] ;  /* 0x000000000e187984 */ /* 0x0000660000000800 */
[----:B------:R-:W-:Y:S01]  /*0c10*/  ISETP.NE.U32.AND P1, PT, R22, RZ, PT ;  /* 0x000000ff1600720c */ /* 0x000fe20003f25070 */
[----:B------:R0:W2:-:S12]  /*0c20*/  LDS R25, [R15] ;  /* 0x000000000f197984 */ /* 0x0000980000000800 */
[----:B0-----:R-:W-:Y:S05]  /*0c30*/  @P1 BRA `(.L_x_40) ;  /* 0x00000000004c1947 */ /* 0x001fea0003800000 */
[----:B------:R-:W0:Y:S01]  /*0c40*/  I2F.U32.RP R28, UR4 ;  /* 0x00000004001c7d06 */ /* 0x000e220008209000 */
[----:B------:R-:W-:Y:S01]  /*0c50*/  IMAD R29, RZ, RZ, -UR4 ;  /* 0x80000004ff1d7e24 */ /* 0x000fe2000f8e02ff */
[----:B------:R-:W-:-:S06]  /*0c60*/  ISETP.NE.U32.AND P4, PT, RZ, UR4, PT ;  /* 0x00000004ff007c0c */ /* 0x000fcc000bf85070 */
[----:B0-----:R-:W0:Y:S02]  /*0c70*/  MUFU.RCP R28, R28 ;  /* 0x0000001c001c7308 */ /* 0x001e240000001000 */
[----:B0-----:R-:W-:-:S06]  /*0c80*/  VIADD R22, R28, 0xffffffe ;  /* 0x0ffffffe1c167836 */ /* 0x001fcc0000000000 */
[----:B------:R0:W3:Y:S02]  /*0c90*/  F2I.FTZ.U32.TRUNC.NTZ R23, R22 ;  /* 0x0000001600177305 */ /* 0x0000e4000021f000 */
[----:B0-----:R-:W-:Y:S02]  /*0ca0*/  IMAD.MOV.U32 R22, RZ, RZ, RZ ;  /* 0x000000ffff167224 */ /* 0x001fe400078e00ff */
[----:B---3--:R-:W-:-:S04]  /*0cb0*/  IMAD R29, R29, R23, RZ ;  /* 0x000000171d1d7224 */ /* 0x008fc800078e02ff */
        /* <DEDUP_REMOVED lines=11> */
.L_x_40:
[----:B------:R-:W-:-:S07]  /*0d70*/  MOV R28, 0xd90 ;  /* 0x00000d90001c7802 */ /* 0x000fce0000000f00 */
[----:B-12---:R-:W-:Y:S05]  /*0d80*/  CALL.REL.NOINC `($__internal_1_$__cuda_sm20_div_u64) ;  /* 0x0000000400687944 */ /* 0x006fea0003c00000 */
.L_x_41:
[----:B------:R-:W-:Y:S05]  /*0d90*/  BSYNC.RECONVERGENT B1 ;  /* 0x0000000000017941 */ /* 0x000fea0003800200 */
.L_x_39:
[----:B------:R-:W-:-:S04]  /*0da0*/  LOP3.LUT R30, R30, 0x1, RZ, 0xc0, !PT ;  /* 0x000000011e1e7812 */ /* 0x000fc800078ec0ff */
[----:B------:R-:W-:-:S04]  /*0db0*/  ISETP.NE.U32.AND P1, PT, R30, 0x1, PT ;  /* 0x000000011e00780c */ /* 0x000fc80003f25070 */
[----:B------:R-:W-:-:S04]  /*0dc0*/  ISETP.NE.U32.AND.EX P1, PT, RZ, RZ, PT, P1 ;  /* 0x000000ffff00720c */ /* 0x000fc80003f25110 */
[----:B-12---:R-:W-:-:S13]  /*0dd0*/  ISETP.LE.XOR P1, PT, R24, R25, !P1 ;  /* 0x000000191800720c */ /* 0x006fda0004f23a70 */
[----:B------:R4:W-:Y:S04]  /*0de0*/  @!P1 STS [R14], R25 ;  /* 0x000000190e009388 */ /* 0x0009e80000000800 */
[----:B------:R4:W-:Y:S01]  /*0df0*/  @!P1 STS [R15], R24 ;  /* 0x000000180f009388 */ /* 0x0009e20000000800 */
[----:B------:R-:W-:Y:S05]  /*0e00*/  @!P0 BRA `(.L_x_42) ;  /* 0xfffffffc00288947 */ /* 0x000fea000383ffff */
.L_x_38:
[----:B---3--:R-:W-:Y:S05]  /*0e10*/  BSYNC.RECONVERGENT B0 ;  /* 0x0000000000007941 */ /* 0x008fea0003800200 */
.L_x_37:
[----:B------:R-:W-:Y:S01]  /*0e20*/  BAR.SYNC.DEFER_BLOCKING 0x0 ;  /* 0x0000000000007b1d */ /* 0x000fe20000010000 */
[----:B------:R-:W-:-:S04]  /*0e30*/  UIADD3 UR22, UP0, UPT, UR22, -0x1, URZ ;  /* 0xffffffff16167890 */ /* 0x000fc8000ff1e0ff */
[----:B------:R-:W-:Y:S02]  /*0e40*/  UIADD3.X UR18, UPT, UPT, UR18, -0x1, URZ, UP0, !UPT ;  /* 0xffffffff12127890 */ /* 0x000fe400087fe4ff */
[----:B------:R-:W-:-:S04]  /*0e50*/  UISETP.NE.U32.AND UP0, UPT, UR22, URZ, UPT ;  /* 0x000000ff1600728c */ /* 0x000fc8000bf05070 */
[----:B------:R-:W-:-:S09]  /*0e60*/  UISETP.NE.AND.EX UP0, UPT, UR18, URZ, UPT, UP0 ;  /* 0x000000ff1200728c */ /* 0x000fd2000bf05300 */
[----:B------:R-:W-:Y:S05]  /*0e70*/  BRA.U UP0, `(.L_x_43) ;  /* 0xfffffff900d07547 */ /* 0x000fea000b83ffff */
.L_x_36:
[----:B------:R-:W3:Y:S01]  /*0e80*/  LDCU.64 UR10, c[0x0][0x380] ;  /* 0x00007000ff0a77ac */ /* 0x000ee20008000a00 */
[----:B------:R-:W-:Y:S04]  /*0e90*/  BSSY.RECONVERGENT B0, `(.L_x_44) ;  /* 0x0000040000007945 */ /* 0x000fe80003800200 */
[----:B------:R-:W-:Y:S05]  /*0ea0*/  @P2 BRA `(.L_x_45) ;  /* 0x0000000000f82947 */ /* 0x000fea0003800000 */
[C---:B01----:R-:W-:Y:S01]  /*0eb0*/  LOP3.LUT R8, R5.reuse, 0x3, RZ, 0xc0, !PT ;  /* 0x0000000305087812 */ /* 0x043fe200078ec0ff */
[----:B------:R-:W-:Y:S01]  /*0ec0*/  BSSY.RECONVERGENT B1, `(.L_x_46) ;  /* 0x0000013000017945 */ /* 0x000fe20003800200 */
[----:B------:R-:W-:Y:S01]  /*0ed0*/  ISETP.GE.U32.AND P1, PT, R5, 0x3, PT ;  /* 0x000000030500780c */ /* 0x000fe20003f26070 */
[----:B------:R-:W-:Y:S01]  /*0ee0*/  IMAD.MOV.U32 R22, RZ, RZ, R0 ;  /* 0x000000ffff167224 */ /* 0x000fe200078e0000 */
[----:B------:R-:W-:-:S13]  /*0ef0*/  ISETP.NE.AND P0, PT, R8, 0x3, PT ;  /* 0x000000030800780c */ /* 0x000fda0003f05270 */
[----:B------:R-:W-:Y:S05]  /*0f00*/  @!P0 BRA `(.L_x_47) ;  /* 0x0000000000388947 */ /* 0x000fea0003800000 */
[----:B------:R-:W0:Y:S01]  /*0f10*/  LDS R7, [R3] ;  /* 0x0000000003077984 */ /* 0x000e220000000800 */
[----:B------:R-:W-:Y:S01]  /*0f20*/  ISETP.NE.AND P0, PT, R8, RZ, PT ;  /* 0x000000ff0800720c */ /* 0x000fe20003f05270 */
[----:B------:R-:W-:Y:S02]  /*0f30*/  IMAD.MOV.U32 R22, RZ, RZ, R2 ;  /* 0x000000ffff167224 */ /* 0x000fe400078e0002 */
[----:B0-----:R0:W-:Y:S10]  /*0f40*/  STG.E desc[UR16][R16.64], R7 ;  /* 0x0000000710007986 */ /* 0x0011f4000c101910 */
[----:B------:R-:W-:Y:S05]  /*0f50*/  @!P0 BRA `(.L_x_47) ;  /* 0x0000000000248947 */ /* 0x000fea0003800000 */
[----:B------:R-:W-:Y:S01]  /*0f60*/  ISETP.NE.AND P0, PT, R8, 0x1, PT ;  /* 0x000000010800780c */ /* 0x000fe20003f05270 */
[----:B------:R-:W-:Y:S01]  /*0f70*/  IMAD.U32 R9, RZ, RZ, UR20 ;  /* 0x00000014ff097e24 */ /* 0x000fe2000f8e00ff */
[----:B0-----:R-:W0:Y:S01]  /*0f80*/  LDS R7, [R6] ;  /* 0x0000000006077984 */ /* 0x001e220000000800 */
[----:B------:R-:W-:Y:S02]  /*0f90*/  IMAD.MOV.U32 R22, RZ, RZ, R4 ;  /* 0x000000ffff167224 */ /* 0x000fe400078e0004 */
[----:B------:R-:W-:-:S08]  /*0fa0*/  IMAD R9, R9, 0x4, R6 ;  /* 0x0000000409097824 */ /* 0x000fd000078e0206 */
[----:B------:R-:W1:Y:S01]  /*0fb0*/  @P0 LDS R9, [R9] ;  /* 0x0000000009090984 */ /* 0x000e620000000800 */
[----:B------:R-:W-:-:S03]  /*0fc0*/  @P0 IMAD.MOV.U32 R22, RZ, RZ, R26 ;  /* 0x000000ffff160224 */ /* 0x000fc600078e001a */
[----:B0-----:R0:W-:Y:S04]  /*0fd0*/  STG.E desc[UR16][R18.64], R7 ;  /* 0x0000000712007986 */ /* 0x0011e8000c101910 */
[----:B-1----:R0:W-:Y:S02]  /*0fe0*/  @P0 STG.E desc[UR16][R20.64], R9 ;  /* 0x0000000914000986 */ /* 0x0021e4000c101910 */
.L_x_47:
[----:B---3--:R-:W-:Y:S05]  /*0ff0*/  BSYNC.RECONVERGENT B1 ;  /* 0x0000000000017941 */ /* 0x008fea0003800200 */
.L_x_46:
[----:B------:R-:W-:Y:S05]  /*1000*/  @!P1 BRA `(.L_x_45) ;  /* 0x0000000000a09947 */ /* 0x000fea0003800000 */
[----:B------:R-:W1:Y:S01]  /*1010*/  S2R R8, SR_CgaCtaId ;  /* 0x0000000000087919 */ /* 0x000e620000008800 */
[----:B0-----:R-:W-:-:S04]  /*1020*/  MOV R7, 0x400 ;  /* 0x0000040000077802 */ /* 0x001fc80000000f00 */
[----:B-1----:R-:W-:-:S07]  /*1030*/  LEA R7, R8, R7, 0x18 ;  /* 0x0000000708077211 */ /* 0x002fce00078ec0ff */
.L_x_48:
[C---:B0-2---:R-:W-:Y:S01]  /*1040*/  IMAD R10, R22.reuse, 0x4, R7 ;  /* 0x00000004160a7824 */ /* 0x045fe200078e0207 */
[C---:B----4-:R-:W-:Y:S01]  /*1050*/  IADD3 R15, P0, PT, R22.reuse, UR6, RZ ;  /* 0x00000006160f7c10 */ /* 0x050fe2000ff1e0ff */
[----:B------:R-:W-:Y:S02]  /*1060*/  IMAD.U32 R11, RZ, RZ, UR20 ;  /* 0x00000014ff0b7e24 */ /* 0x000fe4000f8e00ff */
[----:B------:R-:W-:Y:S01]  /*1070*/  IMAD.U32 R8, RZ, RZ, UR20 ;  /* 0x00000014ff087e24 */ /* 0x000fe2000f8e00ff */
[----:B------:R-:W0:Y:S01]  /*1080*/  LDS R17, [R10] ;  /* 0x000000000a117984 */ /* 0x000e220000000800 */
[----:B------:R-:W-:Y:S01]  /*1090*/  IMAD.U32 R14, RZ, RZ, UR20 ;  /* 0x00000014ff0e7e24 */ /* 0x000fe2000f8e00ff */
[----:B------:R-:W-:Y:S01]  /*10a0*/  LEA R11, R11, R10, 0x2 ;  /* 0x0000000a0b0b7211 */ /* 0x000fe200078e10ff */
[----:B------:R-:W-:Y:S02]  /*10b0*/  VIADD R9, R22, UR20 ;  /* 0x0000001416097c36 */ /* 0x000fe40008000000 */
[----:B------:R-:W-:-:S02]  /*10c0*/  IMAD.X R16, RZ, RZ, UR9, P0 ;  /* 0x00000009ff107e24 */ /* 0x000fc400080e06ff */
[----:B------:R-:W-:Y:S01]  /*10d0*/  IMAD R13, R8, 0x4, R11 ;  /* 0x00000004080d7824 */ /* 0x000fe200078e020b */
[----:B------:R1:W2:Y:S01]  /*10e0*/  LDS R19, [R11] ;  /* 0x000000000b137984 */ /* 0x0002a20000000800 */
[----:B------:R-:W-:Y:S01]  /*10f0*/  VIADD R12, R9, UR20 ;  /* 0x00000014090c7c36 */ /* 0x000fe20008000000 */
[----:B------:R-:W-:Y:S01]  /*1100*/  LEA R8, P0, R15, UR10, 0x2 ;  /* 0x0000000a0f087c11 */ /* 0x000fe2000f8010ff */
[----:B------:R-:W-:Y:S01]  /*1110*/  IMAD R14, R14, 0x4, R13 ;  /* 0x000000040e0e7824 */ /* 0x000fe200078e020d */
[----:B------:R3:W4:Y:S01]  /*1120*/  LDS R21, [R13] ;  /* 0x000000000d157984 */ /* 0x0007220000000800 */
[----:B------:R-:W-:Y:S01]  /*1130*/  VIADD R22, R12, UR20 ;  /* 0x000000140c167c36 */ /* 0x000fe20008000000 */
[----:B------:R-:W-:Y:S02]  /*1140*/  IADD3 R20, P1, PT, R9, UR6, RZ ;  /* 0x0000000609147c10 */ /* 0x000fe4000ff3e0ff */
[----:B------:R5:W4:Y:S01]  /*1150*/  LDS R23, [R14] ;  /* 0x000000000e177984 */ /* 0x000b220000000800 */
[----:B------:R-:W-:-:S02]  /*1160*/  LEA.HI.X R9, R15, UR11, R16, 0x2, P0 ;  /* 0x0000000b0f097c11 */ /* 0x000fc400080f1410 */
[----:B-1----:R-:W-:Y:S01]  /*1170*/  IADD3 R11, P2, PT, R12, UR6, RZ ;  /* 0x000000060c0b7c10 */ /* 0x002fe2000ff5e0ff */
[----:B---3--:R-:W-:Y:S01]  /*1180*/  IMAD.X R13, RZ, RZ, UR9, P1 ;  /* 0x00000009ff0d7e24 */ /* 0x008fe200088e06ff */
[----:B------:R-:W-:Y:S02]  /*1190*/  IADD3 R15, P3, PT, R22, UR6, RZ ;  /* 0x00000006160f7c10 */ /* 0x000fe4000ff7e0ff */
[C---:B------:R-:W-:Y:S01]  /*11a0*/  LEA R12, P0, R20.reuse, UR10, 0x2 ;  /* 0x0000000a140c7c11 */ /* 0x040fe2000f8010ff */
[----:B------:R-:W-:Y:S01]  /*11b0*/  IMAD.X R18, RZ, RZ, UR9, P2 ;  /* 0x00000009ff127e24 */ /* 0x000fe200090e06ff */
[----:B------:R-:W-:Y:S01]  /*11c0*/  LEA R10, P1, R11, UR10, 0x2 ;  /* 0x0000000a0b0a7c11 */ /* 0x000fe2000f8210ff */
[----:B------:R-:W-:Y:S01]  /*11d0*/  IMAD.X R16, RZ, RZ, UR9, P3 ;  /* 0x00000009ff107e24 */ /* 0x000fe200098e06ff */
[----:B-----5:R-:W-:Y:S02]  /*11e0*/  LEA R14, P2, R15, UR10, 0x2 ;  /* 0x0000000a0f0e7c11 */ /* 0x020fe4000f8410ff */
[----:B------:R-:W-:-:S02]  /*11f0*/  LEA.HI.X R13, R20, UR11, R13, 0x2, P0 ;  /* 0x0000000b140d7c11 */ /* 0x000fc400080f140d */
[----:B------:R-:W-:Y:S02]  /*1200*/  LEA.HI.X R11, R11, UR11, R18, 0x2, P1 ;  /* 0x0000000b0b0b7c11 */ /* 0x000fe400088f1412 */
[----:B------:R-:W-:Y:S02]  /*1210*/  LEA.HI.X R15, R15, UR11, R16, 0x2, P2 ;  /* 0x0000000b0f0f7c11 */ /* 0x000fe400090f1410 */
[----:B------:R-:W-:-:S04]  /*1220*/  IADD3 R22, PT, PT, R22, UR20, RZ ;  /* 0x0000001416167c10 */ /* 0x000fc8000fffe0ff */
[----:B------:R-:W-:Y:S01]  /*1230*/  ISETP.GE.U32.AND P0, PT, R22, 0x200, PT ;  /* 0x000002001600780c */ /* 0x000fe20003f06070 */
[----:B0-----:R0:W-:Y:S04]  /*1240*/  STG.E desc[UR16][R8.64], R17 ;  /* 0x0000001108007986 */ /* 0x0011e8000c101910 */
[----:B--2---:R0:W-:Y:S04]  /*1250*/  STG.E desc[UR16][R12.64], R19 ;  /* 0x000000130c007986 */ /* 0x0041e8000c101910 */
[----:B----4-:R0:W-:Y:S04]  /*1260*/  STG.E desc[UR16][R10.64], R21 ;  /* 0x000000150a007986 */ /* 0x0101e8000c101910 */
[----:B------:R0:W-:Y:S01]  /*1270*/  STG.E desc[UR16][R14.64], R23 ;  /* 0x000000170e007986 */ /* 0x0001e2000c101910 */
[----:B------:R-:W-:Y:S05]  /*1280*/  @!P0 BRA `(.L_x_48) ;  /* 0xfffffffc006c8947 */ /* 0x000fea000383ffff */
.L_x_45:
[----:B---3--:R-:W-:Y:S05]  /*1290*/  BSYNC.RECONVERGENT B0 ;  /* 0x0000000000007941 */ /* 0x008fea0003800200 */
.L_x_44:
[----:B------:R-:W3:Y:S01]  /*12a0*/  LDCU UR10, c[0x0][0x38c] ;  /* 0x00007180ff0a77ac */ /* 0x000ee20008000800 */
[----:B------:R-:W-:Y:S02]  /*12b0*/  UMOV UR8, UR6 ;  /* 0x0000000600087c82 */ /* 0x000fe40008000000 */
[----:B------:R-:W-:-:S07]  /*12c0*/  UIMAD.WIDE.U32 UR8, UR21, 0x200, UR8 ;  /* 0x00000200150878a5 */ /* 0x000fce000f8e0008 */
[----:B------:R-:W-:Y:S01]  /*12d0*/  UMOV UR6, UR8 ;  /* 0x0000000800067c82 */ /* 0x000fe20008000000 */
[----:B---3--:R-:W-:-:S04]  /*12e0*/  UISETP.GE.U32.AND UP0, UPT, UR8, UR10, UPT ;  /* 0x0000000a0800728c */ /* 0x008fc8000bf06070 */
[----:B------:R-:W-:Y:S01]  /*12f0*/  UISETP.GE.U32.AND.EX UP0, UPT, UR9, UR19, UPT, UP0 ;  /* 0x000000130900728c */ /* 0x000fe2000bf06100 */
[----:B------:R-:W-:Y:S08]  /*1300*/  BAR.SYNC.DEFER_BLOCKING 0x0 ;  /* 0x0000000000007b1d */ /* 0x000ff00000010000 */
[----:B------:R-:W-:Y:S05]  /*1310*/  BRA.U !UP0, `(.L_x_49) ;  /* 0xfffffff108087547 */ /* 0x000fea000b83ffff */
[----:B------:R-:W-:Y:S05]  /*1320*/  EXIT ;  /* 0x000000000000794d */ /* 0x000fea0003800000 */
        .weak           $__internal_1_$__cuda_sm20_div_u64
        .type           $__internal_1_$__cuda_sm20_div_u64,@function
        .size           $__internal_1_$__cuda_sm20_div_u64,(.L_x_52 - $__internal_1_$__cuda_sm20_div_u64)
$__internal_1_$__cuda_sm20_div_u64:
[----:B------:R-:W-:Y:S01]  /*1330*/  UMOV UR10, UR4 ;  /* 0x00000004000a7c82 */ /* 0x000fe20008000000 */
[----:B------:R-:W-:Y:S02]  /*1340*/  UMOV UR11, UR7 ;  /* 0x00000007000b7c82 */ /* 0x000fe40008000000 */
[----:B------:R-:W0:Y:S08]  /*1350*/  I2F.U64.RP R30, UR10 ;  /* 0x0000000a001e7d12 */ /* 0x000e300008309000 */
[----:B0-----:R-:W0:Y:S02]  /*1360*/  MUFU.RCP R30, R30 ;  /* 0x0000001e001e7308 */ /* 0x001e240000001000 */
[----:B0-----:R-:W-:-:S06]  /*1370*/  VIADD R22, R30, 0x1ffffffe ;  /* 0x1ffffffe1e167836 */ /* 0x001fcc0000000000 */
[----:B------:R-:W0:Y:S02]  /*1380*/  F2I.U64.TRUNC R22, R22 ;  /* 0x0000001600167311 */ /* 0x000e24000020d800 */
[----:B0-----:R-:W-:Y:S02]  /*1390*/  R2UR UR10, R22 ;  /* 0x00000000160a72ca */ /* 0x001fe400000e0000 */
[----:B------:R-:W-:Y:S01]  /*13a0*/  R2UR UR11, R23 ;  /* 0x00000000170b72ca */ /* 0x000fe200000e0000 */
[----:B------:R-:W-:-:S10]  /*13b0*/  IMAD.MOV.U32 R23, RZ, RZ, RZ ;  /* 0x000000ffff177224 */ /* 0x000fd400078e00ff */
[----:B------:R-:W-:-:S04]  /*13c0*/  UIMAD.WIDE.U32 UR12, UR10, UR4, URZ ;  /* 0x000000040a0c72a5 */ /* 0x000fc8000f8e00ff */
[----:B------:R-:W-:Y:S02]  /*13d0*/  UIADD3 UR14, UP0, UPT, URZ, -UR12, URZ ;  /* 0x8000000cff0e7290 */ /* 0x000fe4000ff1e0ff */
[----:B------:R-:W-:Y:S02]  /*13e0*/  UIMAD UR8, UR10, UR7, UR13 ;  /* 0x000000070a0872a4 */ /* 0x000fe4000f8e020d */
[----:B------:R-:W-:Y:S02]  /*13f0*/  UIMAD.WIDE.U32 UR12, UR10, UR14, URZ ;  /* 0x0000000e0a0c72a5 */ /* 0x000fe4000f8e00ff */
[----:B------:R-:W-:-:S04]  /*1400*/  UIMAD UR8, UR11, UR4, UR8 ;  /* 0x000000040b0872a4 */ /* 0x000fc8000f8e0208 */
[----:B------:R-:W-:Y:S01]  /*1410*/  UIADD3.X UR8, UPT, UPT, URZ, ~UR8, URZ, UP0, !UPT ;  /* 0x80000008ff087290 */ /* 0x000fe200087fe4ff */
[----:B------:R-:W-:Y:S01]  /*1420*/  UMOV UR12, UR13 ;  /* 0x0000000d000c7c82 */ /* 0x000fe20008000000 */
[----:B------:R-:W-:Y:S02]  /*1430*/  UMOV UR13, UR10 ;  /* 0x0000000a000d7c82 */ /* 0x000fe40008000000 */
[----:B------:R-:W-:-:S04]  /*1440*/  UIMAD.WIDE.U32 UR12, UP0, UR10, UR8, UR12 ;  /* 0x000000080a0c72a5 */ /* 0x000fc8000f80000c */
[----:B------:R-:W-:Y:S02]  /*1450*/  UIMAD.WIDE.U32 UR12, UP1, UR11, UR14, UR12 ;  /* 0x0000000e0b0c72a5 */ /* 0x000fe4000f82000c */
[----:B------:R-:W-:Y:S02]  /*1460*/  UIMAD.WIDE.U32 UR14, UR11, UR8, URZ ;  /* 0x000000080b0e72a5 */ /* 0x000fe4000f8e00ff */
[----:B------:R-:W-:-:S04]  /*1470*/  UIMAD UR8, UR11, UR8, URZ ;  /* 0x000000080b0872a4 */ /* 0x000fc8000f8e02ff */
[----:B------:R-:W-:Y:S02]  /*1480*/  UIADD3 UR13, UP2, UPT, UR8, UR13, URZ ;  /* 0x0000000d080d7290 */ /* 0x000fe4000ff5e0ff */
[----:B------:R-:W-:Y:S02]  /*1490*/  UIADD3.X UR8, UPT, UPT, UR15, UR11, URZ, UP0, !UPT ;  /* 0x0000000b0f087290 */ /* 0x000fe400087fe4ff */
[----:B------:R-:W-:Y:S02]  /*14a0*/  UIMAD.WIDE.U32 UR10, UR13, UR4, URZ ;  /* 0x000000040d0a72a5 */ /* 0x000fe4000f8e00ff */
[----:B------:R-:W-:Y:S02]  /*14b0*/  UIADD3.X UR8, UPT, UPT, URZ, URZ, UR8, UP2, UP1 ;  /* 0x000000ffff087290 */ /* 0x000fe400097e2408 */
[----:B------:R-:W-:Y:S02]  /*14c0*/  UIADD3 UR10, UP0, UPT, URZ, -UR10, URZ ;  /* 0x8000000aff0a7290 */ /* 0x000fe4000ff1e0ff */
[----:B------:R-:W-:-:S02]  /*14d0*/  UIMAD UR11, UR13, UR7, UR11 ;  /* 0x000000070d0b72a4 */ /* 0x000fc4000f8e020b */
[----:B------:R-:W-:Y:S02]  /*14e0*/  UIMAD.WIDE.U32 UR14, UR13, UR10, URZ ;  /* 0x0000000a0d0e72a5 */ /* 0x000fe4000f8e00ff */
[----:B------:R-:W-:-:S04]  /*14f0*/  UIMAD UR11, UR8, UR4, UR11 ;  /* 0x00000004080b72a4 */ /* 0x000fc8000f8e020b */
[----:B------:R-:W-:Y:S01]  /*1500*/  UIADD3.X UR11, UPT, UPT, URZ, ~UR11, URZ, UP0, !UPT ;  /* 0x8000000bff0b7290 */ /* 0x000fe200087fe4ff */
[----:B------:R-:W-:-:S03]  /*1510*/  UMOV UR12, UR15 ;  /* 0x0000000f000c7c82 */ /* 0x000fc60008000000 */
[----:B------:R-:W-:Y:S02]  /*1520*/  UIMAD.WIDE.U32 UR12, UP0, UR13, UR11, UR12 ;  /* 0x0000000b0d0c72a5 */ /* 0x000fe4000f80000c */
[----:B------:R-:W-:Y:S02]  /*1530*/  UIMAD UR14, UR8, UR11, URZ ;  /* 0x0000000b080e72a4 */ /* 0x000fe4000f8e02ff */
[----:B------:R-:W-:Y:S02]  /*1540*/  UIMAD.WIDE.U32 UR12, UP1, UR8, UR10, UR12 ;  /* 0x0000000a080c72a5 */ /* 0x000fe4000f82000c */
[----:B------:R-:W-:Y:S02]  /*1550*/  UIMAD.WIDE.U32 UR10, UR8, UR11, URZ ;  /* 0x0000000b080a72a5 */ /* 0x000fe4000f8e00ff */
[----:B------:R-:W-:Y:S02]  /*1560*/  UIADD3 UR12, UP2, UPT, UR14, UR13, URZ ;  /* 0x0000000d0e0c7290 */ /* 0x000fe4000ff5e0ff */
[----:B------:R-:W-:-:S04]  /*1570*/  UIADD3.X UR8, UPT, UPT, UR11, UR8, URZ, UP0, !UPT ;  /* 0x000000080b087290 */ /* 0x000fc800087fe4ff */
[----:B------:R-:W-:Y:S01]  /*1580*/  IMAD.HI.U32 R22, R27, UR12, RZ ;  /* 0x0000000c1b167c27 */ /* 0x000fe2000f8e00ff */
[----:B------:R-:W-:-:S03]  /*1590*/  UIADD3.X UR8, UPT, UPT, URZ, URZ, UR8, UP2, UP1 ;  /* 0x000000ffff087290 */ /* 0x000fc600097e2408 */
[----:B------:R-:W-:-:S04]  /*15a0*/  IMAD.WIDE.U32 R22, R29, UR12, R22 ;  /* 0x0000000c1d167c25 */ /* 0x000fc8000f8e0016 */
[----:B------:R-:W-:Y:S02]  /*15b0*/  IMAD R31, R29, UR8, RZ ;  /* 0x000000081d1f7c24 */ /* 0x000fe4000f8e02ff */
[----:B------:R-:W-:-:S04]  /*15c0*/  IMAD.HI.U32 R22, P1, R27, UR8, R22 ;  /* 0x000000081b167c27 */ /* 0x000fc8000f820016 */
[----:B------:R-:W-:Y:S01]  /*15d0*/  IMAD.HI.U32 R30, R29, UR8, RZ ;  /* 0x000000081d1e7c27 */ /* 0x000fe2000f8e00ff */
[----:B------:R-:W-:-:S03]  /*15e0*/  IADD3 R31, P3, PT, R31, R22, RZ ;  /* 0x000000161f1f7210 */ /* 0x000fc60007f7e0ff */
[----:B------:R-:W-:Y:S02]  /*15f0*/  IMAD.X R30, RZ, RZ, R30, P1 ;  /* 0x000000ffff1e7224 */ /* 0x000fe400008e061e */
[----:B------:R-:W-:-:S04]  /*1600*/  IMAD.WIDE.U32 R22, R31, UR4, RZ ;  /* 0x000000041f167c25 */ /* 0x000fc8000f8e00ff */
[----:B------:R-:W-:Y:S01]  /*1610*/  IMAD.X R30, RZ, RZ, R30, P3 ;  /* 0x000000ffff1e7224 */ /* 0x000fe200018e061e */
[----:B------:R-:W-:Y:S01]  /*1620*/  IADD3 R32, P3, PT, -R22, R27, RZ ;  /* 0x0000001b16207210 */ /* 0x000fe20007f7e1ff */
[C---:B------:R-:W-:Y:S02]  /*1630*/  IMAD R23, R31.reuse, UR7, R23 ;  /* 0x000000071f177c24 */ /* 0x040fe4000f8e0217 */
[----:B------:R-:W-:Y:S01]  /*1640*/  VIADD R22, R31, 0x1 ;  /* 0x000000011f167836 */ /* 0x000fe20000000000 */
[----:B------:R-:W-:Y:S01]  /*1650*/  ISETP.GE.U32.AND P1, PT, R32, UR4, PT ;  /* 0x0000000420007c0c */ /* 0x000fe2000bf26070 */
[----:B------:R-:W-:-:S04]  /*1660*/  IMAD R30, R30, UR4, R23 ;  /* 0x000000041e1e7c24 */ /* 0x000fc8000f8e0217 */
[----:B------:R-:W-:Y:S01]  /*1670*/  IMAD.X R30, R29, 0x1, ~R30, P3 ;  /* 0x000000011d1e7824 */ /* 0x000fe200018e0e1e */
[----:B------:R-:W-:-:S04]  /*1680*/  IADD3 R23, P3, PT, R32, -UR4, RZ ;  /* 0x8000000420177c10 */ /* 0x000fc8000ff7e0ff */
[C---:B------:R-:W-:Y:S02]  /*1690*/  ISETP.GE.U32.AND.EX P1, PT, R30.reuse, UR7, PT, P1 ;  /* 0x000000071e007c0c */ /* 0x040fe4000bf26110 */
[----:B------:R-:W-:Y:S02]  /*16a0*/  IADD3.X R27, PT, PT, R30, ~UR7, RZ, P3, !PT ;  /* 0x800000071e1b7c10 */ /* 0x000fe40009ffe4ff */
[----:B------:R-:W-:Y:S02]  /*16b0*/  SEL R23, R23, R32, P1 ;  /* 0x0000002017177207 */ /* 0x000fe40000800000 */
[----:B------:R-:W-:Y:S01]  /*16c0*/  SEL R31, R22, R31, P1 ;  /* 0x0000001f161f7207 */ /* 0x000fe20000800000 */
[----:B------:R-:W-:Y:S01]  /*16d0*/  IMAD.MOV.U32 R22, RZ, RZ, R28 ;  /* 0x000000ffff167224 */ /* 0x000fe200078e001c */
[----:B------:R-:W-:Y:S02]  /*16e0*/  SEL R27, R27, R30, P1 ;  /* 0x0000001e1b1b7207 */ /* 0x000fe40000800000 */
[----:B------:R-:W-:Y:S01]  /*16f0*/  ISETP.GE.U32.AND P1, PT, R23, UR4, PT ;  /* 0x0000000417007c0c */ /* 0x000fe2000bf26070 */
[----:B------:R-:W-:Y:S01]  /*1700*/  VIADD R30, R31, 0x1 ;  /* 0x000000011f1e7836 */ /* 0x000fe20000000000 */
[----:B------:R-:W-:Y:S01]  /*1710*/  ISETP.NE.U32.AND P3, PT, RZ, UR4, PT ;  /* 0x00000004ff007c0c */ /* 0x000fe2000bf65070 */
[----:B------:R-:W-:Y:S01]  /*1720*/  IMAD.MOV.U32 R23, RZ, RZ, 0x0 ;  /* 0x00000000ff177424 */ /* 0x000fe200078e00ff */
[----:B------:R-:W-:-:S02]  /*1730*/  ISETP.GE.U32.AND.EX P1, PT, R27, UR7, PT, P1 ;  /* 0x000000071b007c0c */ /* 0x000fc4000bf26110 */
[----:B------:R-:W-:Y:S02]  /*1740*/  ISETP.NE.AND.EX P3, PT, RZ, UR7, PT, P3 ;  /* 0x00000007ff007c0c */ /* 0x000fe4000bf65330 */
[----:B------:R-:W-:-:S04]  /*1750*/  SEL R30, R30, R31, P1 ;  /* 0x0000001f1e1e7207 */ /* 0x000fc80000800000 */
[----:B------:R-:W-:Y:S01]  /*1760*/  SEL R30, R30, 0xffffffff, P3 ;  /* 0xffffffff1e1e7807 */ /* 0x000fe20001800000 */
[----:B------:R-:W-:Y:S06]  /*1770*/  RET.REL.NODEC R22 `(_Z8B_sharedPiiii) ;  /* 0xffffffe816207950 */ /* 0x000fec0003c3ffff */
.L_x_50:
        /* <DEDUP_REMOVED lines=16> */
.L_x_52:


//--------------------- .nv.shared.reserved.0     --------------------------
	.section	.nv.shared.reserved.0,"aw",@nobits
	.weak		__nv_reservedSMEM_offset_0_alias
	.size		__nv_reservedSMEM_offset_0_alias, 0, 64
	.other		__nv_reservedSMEM_offset_0_alias,@"STO_CUDA_RESERVED_SHARED STV_DEFAULT"
__nv_reservedSMEM_offset_0_alias:
	.zero		0
	.zero		64


//--------------------- .nv.shared._Z8B_sharedPiiii --------------------------
	.section	.nv.shared._Z8B_sharedPiiii,"aw",@nobits
	.sectionflags	@""
	.align	4
.nv.shared._Z8B_sharedPiiii:
	.zero		3072


//--------------------- .nv.constant0._Z8B_globalPiiii --------------------------
	.section	.nv.constant0._Z8B_globalPiiii,"a",@progbits
	.sectionflags	@""
	.align	4
.nv.constant0._Z8B_globalPiiii:
	.zero		916


//--------------------- .nv.constant0._Z8B_sharedPiiii --------------------------
	.section	.nv.constant0._Z8B_sharedPiiii,"a",@progbits
	.sectionflags	@""
	.align	4
.nv.constant0._Z8B_sharedPiiii:
	.zero		916


//--------------------- SYMBOLS --------------------------

	.type		.nv.reservedSmem.offset0,@object
	.size		.nv.reservedSmem.offset0,0x4
	.type		.nv.reservedSmem.cap,@object
	.size		.nv.reservedSmem.cap,0x4
